//
// Generated by NVIDIA NVVM Compiler
//
// Compiler Build ID: CL-36424714
// Cuda compilation tools, release 13.0, V13.0.88
// Based on NVVM 20.0.0
//

.version 9.0
.target sm_100
.address_size 64

	// .globl	_Z9allVertexidiiPKiS0_S0_Pd
// _ZZ9allVertexidiiPKiS0_S0_PdE1r has been demoted
// _ZZ9oneVertexiidiiPKiS0_S0_PdE1r has been demoted

.visible .entry _Z9allVertexidiiPKiS0_S0_Pd(
	.param .u32 _Z9allVertexidiiPKiS0_S0_Pd_param_0,
	.param .f64 _Z9allVertexidiiPKiS0_S0_Pd_param_1,
	.param .u32 _Z9allVertexidiiPKiS0_S0_Pd_param_2,
	.param .u32 _Z9allVertexidiiPKiS0_S0_Pd_param_3,
	.param .u64 .ptr .align 1 _Z9allVertexidiiPKiS0_S0_Pd_param_4,
	.param .u64 .ptr .align 1 _Z9allVertexidiiPKiS0_S0_Pd_param_5,
	.param .u64 .ptr .align 1 _Z9allVertexidiiPKiS0_S0_Pd_param_6,
	.param .u64 .ptr .align 1 _Z9allVertexidiiPKiS0_S0_Pd_param_7
)
{
	.reg .pred 	%p<22>;
	.reg .b32 	%r<89>;
	.reg .b64 	%rd<81>;
	.reg .b64 	%fd<120>;
	// demoted variable
	.shared .align 8 .b8 _ZZ9allVertexidiiPKiS0_S0_PdE1r[8192];
	ld.param.u32 	%r24, [_Z9allVertexidiiPKiS0_S0_Pd_param_0];
	ld.param.f64 	%fd14, [_Z9allVertexidiiPKiS0_S0_Pd_param_1];
	ld.param.u32 	%r25, [_Z9allVertexidiiPKiS0_S0_Pd_param_2];
	ld.param.u32 	%r26, [_Z9allVertexidiiPKiS0_S0_Pd_param_3];
	ld.param.u64 	%rd6, [_Z9allVertexidiiPKiS0_S0_Pd_param_4];
	ld.param.u64 	%rd5, [_Z9allVertexidiiPKiS0_S0_Pd_param_5];
	ld.param.u64 	%rd7, [_Z9allVertexidiiPKiS0_S0_Pd_param_6];
	ld.param.u64 	%rd8, [_Z9allVertexidiiPKiS0_S0_Pd_param_7];
	cvta.to.global.u64 	%rd1, %rd7;
	cvta.to.global.u64 	%rd2, %rd6;
	cvta.to.global.u64 	%rd3, %rd8;
	mov.u32 	%r1, %tid.x;
	mov.u32 	%r83, %ctaid.x;
	setp.ge.s32 	%p1, %r83, %r24;
	@%p1 bra 	$L__BB0_37;
	mul.lo.s32 	%r3, %r26, %r24;
	shl.b32 	%r27, %r1, 3;
	mov.u32 	%r28, _ZZ9allVertexidiiPKiS0_S0_PdE1r;
	add.s32 	%r4, %r28, %r27;
	mov.f64 	%fd15, 0d3FF0000000000000;
	sub.f64 	%fd16, %fd15, %fd14;
	cvt.rn.f64.u32 	%fd17, %r24;
	div.rn.f64 	%fd1, %fd16, %fd17;
	mul.lo.s32 	%r5, %r25, %r24;
	cvta.to.global.u64 	%rd4, %rd5;
$L__BB0_2:
	mul.wide.u32 	%rd9, %r83, 4;
	add.s64 	%rd10, %rd4, %rd9;
	ld.global.u32 	%r7, [%rd10];
	add.s32 	%r86, %r7, %r1;
	ld.global.u32 	%r9, [%rd10+4];
	setp.ge.s32 	%p2, %r86, %r9;
	mov.f64 	%fd119, 0d0000000000000000;
	@%p2 bra 	$L__BB0_14;
	add.s32 	%r29, %r86, 1024;
	max.s32 	%r30, %r9, %r29;
	not.b32 	%r31, %r1;
	add.s32 	%r32, %r30, %r31;
	sub.s32 	%r10, %r32, %r7;
	shr.u32 	%r33, %r10, 10;
	add.s32 	%r11, %r33, 1;
	setp.lt.u32 	%p3, %r10, 7168;
	mov.f64 	%fd119, 0d0000000000000000;
	@%p3 bra 	$L__BB0_6;
	and.b32  	%r34, %r11, 8388600;
	neg.s32 	%r84, %r34;
	mov.f64 	%fd119, 0d0000000000000000;
$L__BB0_5:
	.pragma "nounroll";
	mul.wide.s32 	%rd11, %r86, 4;
	add.s64 	%rd12, %rd2, %rd11;
	ld.global.u32 	%r35, [%rd12];
	add.s32 	%r36, %r35, %r3;
	mul.wide.s32 	%rd13, %r36, 8;
	add.s64 	%rd14, %rd3, %rd13;
	ld.global.f64 	%fd22, [%rd14];
	mul.wide.s32 	%rd15, %r35, 4;
	add.s64 	%rd16, %rd1, %rd15;
	ld.global.u32 	%r37, [%rd16];
	cvt.rn.f64.s32 	%fd23, %r37;
	div.rn.f64 	%fd24, %fd22, %fd23;
	add.f64 	%fd25, %fd119, %fd24;
	ld.global.u32 	%r38, [%rd12+4096];
	add.s32 	%r39, %r38, %r3;
	mul.wide.s32 	%rd17, %r39, 8;
	add.s64 	%rd18, %rd3, %rd17;
	ld.global.f64 	%fd26, [%rd18];
	mul.wide.s32 	%rd19, %r38, 4;
	add.s64 	%rd20, %rd1, %rd19;
	ld.global.u32 	%r40, [%rd20];
	cvt.rn.f64.s32 	%fd27, %r40;
	div.rn.f64 	%fd28, %fd26, %fd27;
	add.f64 	%fd29, %fd25, %fd28;
	ld.global.u32 	%r41, [%rd12+8192];
	add.s32 	%r42, %r41, %r3;
	mul.wide.s32 	%rd21, %r42, 8;
	add.s64 	%rd22, %rd3, %rd21;
	ld.global.f64 	%fd30, [%rd22];
	mul.wide.s32 	%rd23, %r41, 4;
	add.s64 	%rd24, %rd1, %rd23;
	ld.global.u32 	%r43, [%rd24];
	cvt.rn.f64.s32 	%fd31, %r43;
	div.rn.f64 	%fd32, %fd30, %fd31;
	add.f64 	%fd33, %fd29, %fd32;
	ld.global.u32 	%r44, [%rd12+12288];
	add.s32 	%r45, %r44, %r3;
	mul.wide.s32 	%rd25, %r45, 8;
	add.s64 	%rd26, %rd3, %rd25;
	ld.global.f64 	%fd34, [%rd26];
	mul.wide.s32 	%rd27, %r44, 4;
	add.s64 	%rd28, %rd1, %rd27;
	ld.global.u32 	%r46, [%rd28];
	cvt.rn.f64.s32 	%fd35, %r46;
	div.rn.f64 	%fd36, %fd34, %fd35;
	add.f64 	%fd37, %fd33, %fd36;
	ld.global.u32 	%r47, [%rd12+16384];
	add.s32 	%r48, %r47, %r3;
	mul.wide.s32 	%rd29, %r48, 8;
	add.s64 	%rd30, %rd3, %rd29;
	ld.global.f64 	%fd38, [%rd30];
	mul.wide.s32 	%rd31, %r47, 4;
	add.s64 	%rd32, %rd1, %rd31;
	ld.global.u32 	%r49, [%rd32];
	cvt.rn.f64.s32 	%fd39, %r49;
	div.rn.f64 	%fd40, %fd38, %fd39;
	add.f64 	%fd41, %fd37, %fd40;
	ld.global.u32 	%r50, [%rd12+20480];
	add.s32 	%r51, %r50, %r3;
	mul.wide.s32 	%rd33, %r51, 8;
	add.s64 	%rd34, %rd3, %rd33;
	ld.global.f64 	%fd42, [%rd34];
	mul.wide.s32 	%rd35, %r50, 4;
	add.s64 	%rd36, %rd1, %rd35;
	ld.global.u32 	%r52, [%rd36];
	cvt.rn.f64.s32 	%fd43, %r52;
	div.rn.f64 	%fd44, %fd42, %fd43;
	add.f64 	%fd45, %fd41, %fd44;
	ld.global.u32 	%r53, [%rd12+24576];
	add.s32 	%r54, %r53, %r3;
	mul.wide.s32 	%rd37, %r54, 8;
	add.s64 	%rd38, %rd3, %rd37;
	ld.global.f64 	%fd46, [%rd38];
	mul.wide.s32 	%rd39, %r53, 4;
	add.s64 	%rd40, %rd1, %rd39;
	ld.global.u32 	%r55, [%rd40];
	cvt.rn.f64.s32 	%fd47, %r55;
	div.rn.f64 	%fd48, %fd46, %fd47;
	add.f64 	%fd49, %fd45, %fd48;
	ld.global.u32 	%r56, [%rd12+28672];
	add.s32 	%r57, %r56, %r3;
	mul.wide.s32 	%rd41, %r57, 8;
	add.s64 	%rd42, %rd3, %rd41;
	ld.global.f64 	%fd50, [%rd42];
	mul.wide.s32 	%rd43, %r56, 4;
	add.s64 	%rd44, %rd1, %rd43;
	ld.global.u32 	%r58, [%rd44];
	cvt.rn.f64.s32 	%fd51, %r58;
	div.rn.f64 	%fd52, %fd50, %fd51;
	add.f64 	%fd119, %fd49, %fd52;
	add.s32 	%r86, %r86, 8192;
	add.s32 	%r84, %r84, 8;
	setp.ne.s32 	%p4, %r84, 0;
	@%p4 bra 	$L__BB0_5;
$L__BB0_6:
	and.b32  	%r18, %r11, 7;
	setp.eq.s32 	%p5, %r18, 0;
	@%p5 bra 	$L__BB0_14;
	setp.lt.u32 	%p6, %r18, 4;
	@%p6 bra 	$L__BB0_9;
	mul.wide.s32 	%rd45, %r86, 4;
	add.s64 	%rd46, %rd2, %rd45;
	ld.global.u32 	%r59, [%rd46];
	add.s32 	%r60, %r59, %r3;
	mul.wide.s32 	%rd47, %r60, 8;
	add.s64 	%rd48, %rd3, %rd47;
	ld.global.f64 	%fd54, [%rd48];
	mul.wide.s32 	%rd49, %r59, 4;
	add.s64 	%rd50, %rd1, %rd49;
	ld.global.u32 	%r61, [%rd50];
	cvt.rn.f64.s32 	%fd55, %r61;
	div.rn.f64 	%fd56, %fd54, %fd55;
	add.f64 	%fd57, %fd119, %fd56;
	ld.global.u32 	%r62, [%rd46+4096];
	add.s32 	%r63, %r62, %r3;
	mul.wide.s32 	%rd51, %r63, 8;
	add.s64 	%rd52, %rd3, %rd51;
	ld.global.f64 	%fd58, [%rd52];
	mul.wide.s32 	%rd53, %r62, 4;
	add.s64 	%rd54, %rd1, %rd53;
	ld.global.u32 	%r64, [%rd54];
	cvt.rn.f64.s32 	%fd59, %r64;
	div.rn.f64 	%fd60, %fd58, %fd59;
	add.f64 	%fd61, %fd57, %fd60;
	ld.global.u32 	%r65, [%rd46+8192];
	add.s32 	%r66, %r65, %r3;
	mul.wide.s32 	%rd55, %r66, 8;
	add.s64 	%rd56, %rd3, %rd55;
	ld.global.f64 	%fd62, [%rd56];
	mul.wide.s32 	%rd57, %r65, 4;
	add.s64 	%rd58, %rd1, %rd57;
	ld.global.u32 	%r67, [%rd58];
	cvt.rn.f64.s32 	%fd63, %r67;
	div.rn.f64 	%fd64, %fd62, %fd63;
	add.f64 	%fd65, %fd61, %fd64;
	ld.global.u32 	%r68, [%rd46+12288];
	add.s32 	%r69, %r68, %r3;
	mul.wide.s32 	%rd59, %r69, 8;
	add.s64 	%rd60, %rd3, %rd59;
	ld.global.f64 	%fd66, [%rd60];
	mul.wide.s32 	%rd61, %r68, 4;
	add.s64 	%rd62, %rd1, %rd61;
	ld.global.u32 	%r70, [%rd62];
	cvt.rn.f64.s32 	%fd67, %r70;
	div.rn.f64 	%fd68, %fd66, %fd67;
	add.f64 	%fd119, %fd65, %fd68;
	add.s32 	%r86, %r86, 4096;
$L__BB0_9:
	and.b32  	%r71, %r11, 3;
	setp.eq.s32 	%p7, %r71, 0;
	@%p7 bra 	$L__BB0_14;
	setp.eq.s32 	%p8, %r71, 1;
	@%p8 bra 	$L__BB0_12;
	mul.wide.s32 	%rd63, %r86, 4;
	add.s64 	%rd64, %rd2, %rd63;
	ld.global.u32 	%r72, [%rd64];
	add.s32 	%r73, %r72, %r3;
	mul.wide.s32 	%rd65, %r73, 8;
	add.s64 	%rd66, %rd3, %rd65;
	ld.global.f64 	%fd70, [%rd66];
	mul.wide.s32 	%rd67, %r72, 4;
	add.s64 	%rd68, %rd1, %rd67;
	ld.global.u32 	%r74, [%rd68];
	cvt.rn.f64.s32 	%fd71, %r74;
	div.rn.f64 	%fd72, %fd70, %fd71;
	add.f64 	%fd73, %fd119, %fd72;
	ld.global.u32 	%r75, [%rd64+4096];
	add.s32 	%r76, %r75, %r3;
	mul.wide.s32 	%rd69, %r76, 8;
	add.s64 	%rd70, %rd3, %rd69;
	ld.global.f64 	%fd74, [%rd70];
	mul.wide.s32 	%rd71, %r75, 4;
	add.s64 	%rd72, %rd1, %rd71;
	ld.global.u32 	%r77, [%rd72];
	cvt.rn.f64.s32 	%fd75, %r77;
	div.rn.f64 	%fd76, %fd74, %fd75;
	add.f64 	%fd119, %fd73, %fd76;
	add.s32 	%r86, %r86, 2048;
$L__BB0_12:
	and.b32  	%r78, %r10, 1024;
	setp.ne.s32 	%p9, %r78, 0;
	@%p9 bra 	$L__BB0_14;
	mul.wide.s32 	%rd73, %r86, 4;
	add.s64 	%rd74, %rd2, %rd73;
	ld.global.u32 	%r79, [%rd74];
	add.s32 	%r80, %r79, %r3;
	mul.wide.s32 	%rd75, %r80, 8;
	add.s64 	%rd76, %rd3, %rd75;
	ld.global.f64 	%fd77, [%rd76];
	mul.wide.s32 	%rd77, %r79, 4;
	add.s64 	%rd78, %rd1, %rd77;
	ld.global.u32 	%r81, [%rd78];
	cvt.rn.f64.s32 	%fd78, %r81;
	div.rn.f64 	%fd79, %fd77, %fd78;
	add.f64 	%fd119, %fd119, %fd79;
$L__BB0_14:
	setp.gt.u32 	%p10, %r1, 511;
	st.shared.f64 	[%r4], %fd119;
	bar.sync 	0;
	@%p10 bra 	$L__BB0_16;
	ld.shared.f64 	%fd80, [%r4+4096];
	ld.shared.f64 	%fd81, [%r4];
	add.f64 	%fd82, %fd80, %fd81;
	st.shared.f64 	[%r4], %fd82;
$L__BB0_16:
	setp.gt.u32 	%p11, %r1, 255;
	bar.sync 	0;
	@%p11 bra 	$L__BB0_18;
	ld.shared.f64 	%fd83, [%r4+2048];
	ld.shared.f64 	%fd84, [%r4];
	add.f64 	%fd85, %fd83, %fd84;
	st.shared.f64 	[%r4], %fd85;
$L__BB0_18:
	setp.gt.u32 	%p12, %r1, 127;
	bar.sync 	0;
	@%p12 bra 	$L__BB0_20;
	ld.shared.f64 	%fd86, [%r4+1024];
	ld.shared.f64 	%fd87, [%r4];
	add.f64 	%fd88, %fd86, %fd87;
	st.shared.f64 	[%r4], %fd88;
$L__BB0_20:
	setp.gt.u32 	%p13, %r1, 63;
	bar.sync 	0;
	@%p13 bra 	$L__BB0_22;
	ld.shared.f64 	%fd89, [%r4+512];
	ld.shared.f64 	%fd90, [%r4];
	add.f64 	%fd91, %fd89, %fd90;
	st.shared.f64 	[%r4], %fd91;
$L__BB0_22:
	setp.gt.u32 	%p14, %r1, 31;
	bar.sync 	0;
	@%p14 bra 	$L__BB0_24;
	ld.shared.f64 	%fd92, [%r4+256];
	ld.shared.f64 	%fd93, [%r4];
	add.f64 	%fd94, %fd92, %fd93;
	st.shared.f64 	[%r4], %fd94;
$L__BB0_24:
	setp.gt.u32 	%p15, %r1, 15;
	bar.sync 	0;
	@%p15 bra 	$L__BB0_26;
	ld.shared.f64 	%fd95, [%r4+128];
	ld.shared.f64 	%fd96, [%r4];
	add.f64 	%fd97, %fd95, %fd96;
	st.shared.f64 	[%r4], %fd97;
$L__BB0_26:
	setp.gt.u32 	%p16, %r1, 7;
	bar.sync 	0;
	@%p16 bra 	$L__BB0_28;
	ld.shared.f64 	%fd98, [%r4+64];
	ld.shared.f64 	%fd99, [%r4];
	add.f64 	%fd100, %fd98, %fd99;
	st.shared.f64 	[%r4], %fd100;
$L__BB0_28:
	setp.gt.u32 	%p17, %r1, 3;
	bar.sync 	0;
	@%p17 bra 	$L__BB0_30;
	ld.shared.f64 	%fd101, [%r4+32];
	ld.shared.f64 	%fd102, [%r4];
	add.f64 	%fd103, %fd101, %fd102;
	st.shared.f64 	[%r4], %fd103;
$L__BB0_30:
	setp.gt.u32 	%p18, %r1, 1;
	bar.sync 	0;
	@%p18 bra 	$L__BB0_32;
	ld.shared.f64 	%fd104, [%r4+16];
	ld.shared.f64 	%fd105, [%r4];
	add.f64 	%fd106, %fd104, %fd105;
	st.shared.f64 	[%r4], %fd106;
$L__BB0_32:
	setp.ne.s32 	%p19, %r1, 0;
	bar.sync 	0;
	@%p19 bra 	$L__BB0_34;
	ld.shared.f64 	%fd107, [_ZZ9allVertexidiiPKiS0_S0_PdE1r+8];
	ld.shared.f64 	%fd108, [%r4];
	add.f64 	%fd109, %fd107, %fd108;
	st.shared.f64 	[%r4], %fd109;
$L__BB0_34:
	setp.ne.s32 	%p20, %r1, 0;
	bar.sync 	0;
	@%p20 bra 	$L__BB0_36;
	ld.shared.f64 	%fd110, [_ZZ9allVertexidiiPKiS0_S0_PdE1r];
	fma.rn.f64 	%fd111, %fd14, %fd110, %fd1;
	add.s32 	%r82, %r83, %r5;
	mul.wide.s32 	%rd79, %r82, 8;
	add.s64 	%rd80, %rd3, %rd79;
	st.global.f64 	[%rd80], %fd111;
$L__BB0_36:
	add.s32 	%r83, %r83, 8192;
	setp.lt.s32 	%p21, %r83, %r24;
	@%p21 bra 	$L__BB0_2;
$L__BB0_37:
	ret;

}
	// .globl	_Z9oneVertexiidiiPKiS0_S0_Pd
.visible .entry _Z9oneVertexiidiiPKiS0_S0_Pd(
	.param .u32 _Z9oneVertexiidiiPKiS0_S0_Pd_param_0,
	.param .u32 _Z9oneVertexiidiiPKiS0_S0_Pd_param_1,
	.param .f64 _Z9oneVertexiidiiPKiS0_S0_Pd_param_2,
	.param .u32 _Z9oneVertexiidiiPKiS0_S0_Pd_param_3,
	.param .u32 _Z9oneVertexiidiiPKiS0_S0_Pd_param_4,
	.param .u64 .ptr .align 1 _Z9oneVertexiidiiPKiS0_S0_Pd_param_5,
	.param .u64 .ptr .align 1 _Z9oneVertexiidiiPKiS0_S0_Pd_param_6,
	.param .u64 .ptr .align 1 _Z9oneVertexiidiiPKiS0_S0_Pd_param_7,
	.param .u64 .ptr .align 1 _Z9oneVertexiidiiPKiS0_S0_Pd_param_8
)
{
	.reg .pred 	%p<20>;
	.reg .b32 	%r<85>;
	.reg .b64 	%rd<82>;
	.reg .b64 	%fd<120>;
	// demoted variable
	.shared .align 8 .b8 _ZZ9oneVertexiidiiPKiS0_S0_PdE1r[8192];
	ld.param.u32 	%r20, [_Z9oneVertexiidiiPKiS0_S0_Pd_param_0];
	ld.param.u32 	%r21, [_Z9oneVertexiidiiPKiS0_S0_Pd_param_1];
	ld.param.f64 	%fd13, [_Z9oneVertexiidiiPKiS0_S0_Pd_param_2];
	ld.param.u32 	%r22, [_Z9oneVertexiidiiPKiS0_S0_Pd_param_3];
	ld.param.u32 	%r23, [_Z9oneVertexiidiiPKiS0_S0_Pd_param_4];
	ld.param.u64 	%rd5, [_Z9oneVertexiidiiPKiS0_S0_Pd_param_5];
	ld.param.u64 	%rd6, [_Z9oneVertexiidiiPKiS0_S0_Pd_param_6];
	ld.param.u64 	%rd7, [_Z9oneVertexiidiiPKiS0_S0_Pd_param_7];
	ld.param.u64 	%rd8, [_Z9oneVertexiidiiPKiS0_S0_Pd_param_8];
	cvta.to.global.u64 	%rd1, %rd7;
	cvta.to.global.u64 	%rd2, %rd5;
	cvta.to.global.u64 	%rd3, %rd8;
	cvta.to.global.u64 	%rd9, %rd6;
	mov.u32 	%r1, %tid.x;
	mul.wide.s32 	%rd10, %r20, 4;
	add.s64 	%rd11, %rd9, %rd10;
	ld.global.u32 	%r2, [%rd11];
	add.s32 	%r82, %r2, %r1;
	ld.global.u32 	%r4, [%rd11+4];
	setp.ge.s32 	%p1, %r82, %r4;
	mov.f64 	%fd119, 0d0000000000000000;
	@%p1 bra 	$L__BB1_12;
	mul.lo.s32 	%r5, %r23, %r21;
	add.s32 	%r24, %r82, 1024;
	max.s32 	%r25, %r4, %r24;
	not.b32 	%r26, %r1;
	add.s32 	%r27, %r25, %r26;
	sub.s32 	%r6, %r27, %r2;
	shr.u32 	%r28, %r6, 10;
	add.s32 	%r7, %r28, 1;
	and.b32  	%r8, %r7, 7;
	setp.lt.u32 	%p2, %r6, 7168;
	mov.f64 	%fd119, 0d0000000000000000;
	@%p2 bra 	$L__BB1_4;
	and.b32  	%r29, %r7, 8388600;
	neg.s32 	%r80, %r29;
	add.s64 	%rd4, %rd2, 16384;
	mov.f64 	%fd119, 0d0000000000000000;
$L__BB1_3:
	.pragma "nounroll";
	mul.wide.s32 	%rd12, %r82, 4;
	add.s64 	%rd13, %rd4, %rd12;
	ld.global.u32 	%r30, [%rd13+-16384];
	add.s32 	%r31, %r30, %r5;
	mul.wide.s32 	%rd14, %r31, 8;
	add.s64 	%rd15, %rd3, %rd14;
	ld.global.f64 	%fd18, [%rd15];
	mul.wide.s32 	%rd16, %r30, 4;
	add.s64 	%rd17, %rd1, %rd16;
	ld.global.u32 	%r32, [%rd17];
	cvt.rn.f64.s32 	%fd19, %r32;
	div.rn.f64 	%fd20, %fd18, %fd19;
	add.f64 	%fd21, %fd119, %fd20;
	ld.global.u32 	%r33, [%rd13+-12288];
	add.s32 	%r34, %r33, %r5;
	mul.wide.s32 	%rd18, %r34, 8;
	add.s64 	%rd19, %rd3, %rd18;
	ld.global.f64 	%fd22, [%rd19];
	mul.wide.s32 	%rd20, %r33, 4;
	add.s64 	%rd21, %rd1, %rd20;
	ld.global.u32 	%r35, [%rd21];
	cvt.rn.f64.s32 	%fd23, %r35;
	div.rn.f64 	%fd24, %fd22, %fd23;
	add.f64 	%fd25, %fd21, %fd24;
	ld.global.u32 	%r36, [%rd13+-8192];
	add.s32 	%r37, %r36, %r5;
	mul.wide.s32 	%rd22, %r37, 8;
	add.s64 	%rd23, %rd3, %rd22;
	ld.global.f64 	%fd26, [%rd23];
	mul.wide.s32 	%rd24, %r36, 4;
	add.s64 	%rd25, %rd1, %rd24;
	ld.global.u32 	%r38, [%rd25];
	cvt.rn.f64.s32 	%fd27, %r38;
	div.rn.f64 	%fd28, %fd26, %fd27;
	add.f64 	%fd29, %fd25, %fd28;
	ld.global.u32 	%r39, [%rd13+-4096];
	add.s32 	%r40, %r39, %r5;
	mul.wide.s32 	%rd26, %r40, 8;
	add.s64 	%rd27, %rd3, %rd26;
	ld.global.f64 	%fd30, [%rd27];
	mul.wide.s32 	%rd28, %r39, 4;
	add.s64 	%rd29, %rd1, %rd28;
	ld.global.u32 	%r41, [%rd29];
	cvt.rn.f64.s32 	%fd31, %r41;
	div.rn.f64 	%fd32, %fd30, %fd31;
	add.f64 	%fd33, %fd29, %fd32;
	ld.global.u32 	%r42, [%rd13];
	add.s32 	%r43, %r42, %r5;
	mul.wide.s32 	%rd30, %r43, 8;
	add.s64 	%rd31, %rd3, %rd30;
	ld.global.f64 	%fd34, [%rd31];
	mul.wide.s32 	%rd32, %r42, 4;
	add.s64 	%rd33, %rd1, %rd32;
	ld.global.u32 	%r44, [%rd33];
	cvt.rn.f64.s32 	%fd35, %r44;
	div.rn.f64 	%fd36, %fd34, %fd35;
	add.f64 	%fd37, %fd33, %fd36;
	ld.global.u32 	%r45, [%rd13+4096];
	add.s32 	%r46, %r45, %r5;
	mul.wide.s32 	%rd34, %r46, 8;
	add.s64 	%rd35, %rd3, %rd34;
	ld.global.f64 	%fd38, [%rd35];
	mul.wide.s32 	%rd36, %r45, 4;
	add.s64 	%rd37, %rd1, %rd36;
	ld.global.u32 	%r47, [%rd37];
	cvt.rn.f64.s32 	%fd39, %r47;
	div.rn.f64 	%fd40, %fd38, %fd39;
	add.f64 	%fd41, %fd37, %fd40;
	ld.global.u32 	%r48, [%rd13+8192];
	add.s32 	%r49, %r48, %r5;
	mul.wide.s32 	%rd38, %r49, 8;
	add.s64 	%rd39, %rd3, %rd38;
	ld.global.f64 	%fd42, [%rd39];
	mul.wide.s32 	%rd40, %r48, 4;
	add.s64 	%rd41, %rd1, %rd40;
	ld.global.u32 	%r50, [%rd41];
	cvt.rn.f64.s32 	%fd43, %r50;
	div.rn.f64 	%fd44, %fd42, %fd43;
	add.f64 	%fd45, %fd41, %fd44;
	ld.global.u32 	%r51, [%rd13+12288];
	add.s32 	%r52, %r51, %r5;
	mul.wide.s32 	%rd42, %r52, 8;
	add.s64 	%rd43, %rd3, %rd42;
	ld.global.f64 	%fd46, [%rd43];
	mul.wide.s32 	%rd44, %r51, 4;
	add.s64 	%rd45, %rd1, %rd44;
	ld.global.u32 	%r53, [%rd45];
	cvt.rn.f64.s32 	%fd47, %r53;
	div.rn.f64 	%fd48, %fd46, %fd47;
	add.f64 	%fd119, %fd45, %fd48;
	add.s32 	%r82, %r82, 8192;
	add.s32 	%r80, %r80, 8;
	setp.ne.s32 	%p3, %r80, 0;
	@%p3 bra 	$L__BB1_3;
$L__BB1_4:
	setp.eq.s32 	%p4, %r8, 0;
	@%p4 bra 	$L__BB1_12;
	setp.lt.u32 	%p5, %r8, 4;
	@%p5 bra 	$L__BB1_7;
	mul.wide.s32 	%rd46, %r82, 4;
	add.s64 	%rd47, %rd2, %rd46;
	ld.global.u32 	%r54, [%rd47];
	add.s32 	%r55, %r54, %r5;
	mul.wide.s32 	%rd48, %r55, 8;
	add.s64 	%rd49, %rd3, %rd48;
	ld.global.f64 	%fd50, [%rd49];
	mul.wide.s32 	%rd50, %r54, 4;
	add.s64 	%rd51, %rd1, %rd50;
	ld.global.u32 	%r56, [%rd51];
	cvt.rn.f64.s32 	%fd51, %r56;
	div.rn.f64 	%fd52, %fd50, %fd51;
	add.f64 	%fd53, %fd119, %fd52;
	ld.global.u32 	%r57, [%rd47+4096];
	add.s32 	%r58, %r57, %r5;
	mul.wide.s32 	%rd52, %r58, 8;
	add.s64 	%rd53, %rd3, %rd52;
	ld.global.f64 	%fd54, [%rd53];
	mul.wide.s32 	%rd54, %r57, 4;
	add.s64 	%rd55, %rd1, %rd54;
	ld.global.u32 	%r59, [%rd55];
	cvt.rn.f64.s32 	%fd55, %r59;
	div.rn.f64 	%fd56, %fd54, %fd55;
	add.f64 	%fd57, %fd53, %fd56;
	ld.global.u32 	%r60, [%rd47+8192];
	add.s32 	%r61, %r60, %r5;
	mul.wide.s32 	%rd56, %r61, 8;
	add.s64 	%rd57, %rd3, %rd56;
	ld.global.f64 	%fd58, [%rd57];
	mul.wide.s32 	%rd58, %r60, 4;
	add.s64 	%rd59, %rd1, %rd58;
	ld.global.u32 	%r62, [%rd59];
	cvt.rn.f64.s32 	%fd59, %r62;
	div.rn.f64 	%fd60, %fd58, %fd59;
	add.f64 	%fd61, %fd57, %fd60;
	ld.global.u32 	%r63, [%rd47+12288];
	add.s32 	%r64, %r63, %r5;
	mul.wide.s32 	%rd60, %r64, 8;
	add.s64 	%rd61, %rd3, %rd60;
	ld.global.f64 	%fd62, [%rd61];
	mul.wide.s32 	%rd62, %r63, 4;
	add.s64 	%rd63, %rd1, %rd62;
	ld.global.u32 	%r65, [%rd63];
	cvt.rn.f64.s32 	%fd63, %r65;
	div.rn.f64 	%fd64, %fd62, %fd63;
	add.f64 	%fd119, %fd61, %fd64;
	add.s32 	%r82, %r82, 4096;
$L__BB1_7:
	and.b32  	%r66, %r7, 3;
	setp.eq.s32 	%p6, %r66, 0;
	@%p6 bra 	$L__BB1_12;
	setp.eq.s32 	%p7, %r66, 1;
	@%p7 bra 	$L__BB1_10;
	mul.wide.s32 	%rd64, %r82, 4;
	add.s64 	%rd65, %rd2, %rd64;
	ld.global.u32 	%r67, [%rd65];
	add.s32 	%r68, %r67, %r5;
	mul.wide.s32 	%rd66, %r68, 8;
	add.s64 	%rd67, %rd3, %rd66;
	ld.global.f64 	%fd66, [%rd67];
	mul.wide.s32 	%rd68, %r67, 4;
	add.s64 	%rd69, %rd1, %rd68;
	ld.global.u32 	%r69, [%rd69];
	cvt.rn.f64.s32 	%fd67, %r69;
	div.rn.f64 	%fd68, %fd66, %fd67;
	add.f64 	%fd69, %fd119, %fd68;
	ld.global.u32 	%r70, [%rd65+4096];
	add.s32 	%r71, %r70, %r5;
	mul.wide.s32 	%rd70, %r71, 8;
	add.s64 	%rd71, %rd3, %rd70;
	ld.global.f64 	%fd70, [%rd71];
	mul.wide.s32 	%rd72, %r70, 4;
	add.s64 	%rd73, %rd1, %rd72;
	ld.global.u32 	%r72, [%rd73];
	cvt.rn.f64.s32 	%fd71, %r72;
	div.rn.f64 	%fd72, %fd70, %fd71;
	add.f64 	%fd119, %fd69, %fd72;
	add.s32 	%r82, %r82, 2048;
$L__BB1_10:
	and.b32  	%r73, %r6, 1024;
	setp.ne.s32 	%p8, %r73, 0;
	@%p8 bra 	$L__BB1_12;
	mul.wide.s32 	%rd74, %r82, 4;
	add.s64 	%rd75, %rd2, %rd74;
	ld.global.u32 	%r74, [%rd75];
	add.s32 	%r75, %r74, %r5;
	mul.wide.s32 	%rd76, %r75, 8;
	add.s64 	%rd77, %rd3, %rd76;
	ld.global.f64 	%fd73, [%rd77];
	mul.wide.s32 	%rd78, %r74, 4;
	add.s64 	%rd79, %rd1, %rd78;
	ld.global.u32 	%r76, [%rd79];
	cvt.rn.f64.s32 	%fd74, %r76;
	div.rn.f64 	%fd75, %fd73, %fd74;
	add.f64 	%fd119, %fd119, %fd75;
$L__BB1_12:
	shl.b32 	%r77, %r1, 3;
	mov.u32 	%r78, _ZZ9oneVertexiidiiPKiS0_S0_PdE1r;
	add.s32 	%r19, %r78, %r77;
	st.shared.f64 	[%r19], %fd119;
	bar.sync 	0;
	setp.gt.u32 	%p9, %r1, 511;
	@%p9 bra 	$L__BB1_14;
	ld.shared.f64 	%fd76, [%r19+4096];
	ld.shared.f64 	%fd77, [%r19];
	add.f64 	%fd78, %fd76, %fd77;
	st.shared.f64 	[%r19], %fd78;
$L__BB1_14:
	bar.sync 	0;
	setp.gt.u32 	%p10, %r1, 255;
	@%p10 bra 	$L__BB1_16;
	ld.shared.f64 	%fd79, [%r19+2048];
	ld.shared.f64 	%fd80, [%r19];
	add.f64 	%fd81, %fd79, %fd80;
	st.shared.f64 	[%r19], %fd81;
$L__BB1_16:
	bar.sync 	0;
	setp.gt.u32 	%p11, %r1, 127;
	@%p11 bra 	$L__BB1_18;
	ld.shared.f64 	%fd82, [%r19+1024];
	ld.shared.f64 	%fd83, [%r19];
	add.f64 	%fd84, %fd82, %fd83;
	st.shared.f64 	[%r19], %fd84;
$L__BB1_18:
	bar.sync 	0;
	setp.gt.u32 	%p12, %r1, 63;
	@%p12 bra 	$L__BB1_20;
	ld.shared.f64 	%fd85, [%r19+512];
	ld.shared.f64 	%fd86, [%r19];
	add.f64 	%fd87, %fd85, %fd86;
	st.shared.f64 	[%r19], %fd87;
$L__BB1_20:
	bar.sync 	0;
	setp.gt.u32 	%p13, %r1, 31;
	@%p13 bra 	$L__BB1_22;
	ld.shared.f64 	%fd88, [%r19+256];
	ld.shared.f64 	%fd89, [%r19];
	add.f64 	%fd90, %fd88, %fd89;
	st.shared.f64 	[%r19], %fd90;
$L__BB1_22:
	bar.sync 	0;
	setp.gt.u32 	%p14, %r1, 15;
	@%p14 bra 	$L__BB1_24;
	ld.shared.f64 	%fd91, [%r19+128];
	ld.shared.f64 	%fd92, [%r19];
	add.f64 	%fd93, %fd91, %fd92;
	st.shared.f64 	[%r19], %fd93;
$L__BB1_24:
	bar.sync 	0;
	setp.gt.u32 	%p15, %r1, 7;
	@%p15 bra 	$L__BB1_26;
	ld.shared.f64 	%fd94, [%r19+64];
	ld.shared.f64 	%fd95, [%r19];
	add.f64 	%fd96, %fd94, %fd95;
	st.shared.f64 	[%r19], %fd96;
$L__BB1_26:
	bar.sync 	0;
	setp.gt.u32 	%p16, %r1, 3;
	@%p16 bra 	$L__BB1_28;
	ld.shared.f64 	%fd97, [%r19+32];
	ld.shared.f64 	%fd98, [%r19];
	add.f64 	%fd99, %fd97, %fd98;
	st.shared.f64 	[%r19], %fd99;
$L__BB1_28:
	bar.sync 	0;
	setp.gt.u32 	%p17, %r1, 1;
	@%p17 bra 	$L__BB1_30;
	ld.shared.f64 	%fd100, [%r19+16];
	ld.shared.f64 	%fd101, [%r19];
	add.f64 	%fd102, %fd100, %fd101;
	st.shared.f64 	[%r19], %fd102;
$L__BB1_30:
	bar.sync 	0;
	setp.ne.s32 	%p18, %r1, 0;
	@%p18 bra 	$L__BB1_32;
	ld.shared.f64 	%fd103, [_ZZ9oneVertexiidiiPKiS0_S0_PdE1r+8];
	ld.shared.f64 	%fd104, [%r19];
	add.f64 	%fd105, %fd103, %fd104;
	st.shared.f64 	[%r19], %fd105;
$L__BB1_32:
	setp.ne.s32 	%p19, %r1, 0;
	bar.sync 	0;
	@%p19 bra 	$L__BB1_34;
	mov.f64 	%fd106, 0d3FF0000000000000;
	sub.f64 	%fd107, %fd106, %fd13;
	cvt.rn.f64.s32 	%fd108, %r21;
	div.rn.f64 	%fd109, %fd107, %fd108;
	ld.shared.f64 	%fd110, [_ZZ9oneVertexiidiiPKiS0_S0_PdE1r];
	fma.rn.f64 	%fd111, %fd13, %fd110, %fd109;
	mad.lo.s32 	%r79, %r22, %r21, %r20;
	mul.wide.s32 	%rd80, %r79, 8;
	add.s64 	%rd81, %rd3, %rd80;
	st.global.f64 	[%rd81], %fd111;
$L__BB1_34:
	ret;

}


// ===== COMPILED SASS (sm_100) =====

	.target	sm_100

	.elftype	@"ET_EXEC"


//--------------------- .note.nv.tkinfo           --------------------------
	.section	.note.nv.tkinfo,"",@"SHT_NOTE"
	.sectionflags	@"SHF_NOTE_NV_TKINFO"
	.tkinfo
        /*0018*/ 	.word	0x00000002
        /*0030*/ 	.string	""
        /*0030*/ 	.string	"ptxas"
        /*0030*/ 	.string	"Cuda compilation tools, release 13.0, V13.0.88"
        /*0030*/ 	.string	"Build cuda_13.0.r13.0/compiler.36424714_0"
        /*0030*/ 	.string	"-arch sm_100 -m 64 "



//--------------------- .note.nv.cuinfo           --------------------------
	.section	.note.nv.cuinfo,"",@"SHT_NOTE"
	.sectionflags	@"SHF_NOTE_NV_CUINFO"
        /*0018*/ 	.short	0x0002
        /*001a*/ 	.short	0x0064
        /*001c*/ 	.short	0x0082
	.zero		2


//--------------------- .nv.info                  --------------------------
	.section	.nv.info,"",@"SHT_CUDA_INFO"
	.align	4


	//----- nvinfo : EIATTR_REGCOUNT
	.align		4
        /*0000*/ 	.byte	0x04, 0x2f
        /*0002*/ 	.short	(.L_1 - .L_0)
	.align		4
.L_0:
        /*0004*/ 	.word	index@(_Z9allVertexidiiPKiS0_S0_Pd)
        /*0008*/ 	.word	0x00000028


	//----- nvinfo : EIATTR_FRAME_SIZE
	.align		4
.L_1:
        /*000c*/ 	.byte	0x04, 0x11
        /*000e*/ 	.short	(.L_3 - .L_2)
	.align		4
.L_2:
        /*0010*/ 	.word	index@($__internal_1_$__cuda_sm20_div_rn_f64_full)
        /*0014*/ 	.word	0x00000000


	//----- nvinfo : EIATTR_FRAME_SIZE
	.align		4
.L_3:
        /*0018*/ 	.byte	0x04, 0x11
        /*001a*/ 	.short	(.L_5 - .L_4)
	.align		4
.L_4:
        /*001c*/ 	.word	index@(_Z9allVertexidiiPKiS0_S0_Pd)
        /*0020*/ 	.word	0x00000000


	//----- nvinfo : EIATTR_REGCOUNT
	.align		4
.L_5:
        /*0024*/ 	.byte	0x04, 0x2f
        /*0026*/ 	.short	(.L_7 - .L_6)
	.align		4
.L_6:
        /*0028*/ 	.word	index@(_Z9oneVertexiidiiPKiS0_S0_Pd)
        /*002c*/ 	.word	0x00000028


	//----- nvinfo : EIATTR_FRAME_SIZE
	.align		4
.L_7:
        /*0030*/ 	.byte	0x04, 0x11
        /*0032*/ 	.short	(.L_9 - .L_8)
	.align		4
.L_8:
        /*0034*/ 	.word	index@($__internal_0_$__cuda_sm20_div_rn_f64_full)
        /*0038*/ 	.word	0x00000000


	//----- nvinfo : EIATTR_FRAME_SIZE
	.align		4
.L_9:
        /*003c*/ 	.byte	0x04, 0x11
        /*003e*/ 	.short	(.L_11 - .L_10)
	.align		4
.L_10:
        /*0040*/ 	.word	index@(_Z9oneVertexiidiiPKiS0_S0_Pd)
        /*0044*/ 	.word	0x00000000


	//----- nvinfo : EIATTR_MIN_STACK_SIZE
	.align		4
.L_11:
        /*0048*/ 	.byte	0x04, 0x12
        /*004a*/ 	.short	(.L_13 - .L_12)
	.align		4
.L_12:
        /*004c*/ 	.word	index@(_Z9oneVertexiidiiPKiS0_S0_Pd)
        /*0050*/ 	.word	0x00000000


	//----- nvinfo : EIATTR_MIN_STACK_SIZE
	.align		4
.L_13:
        /*0054*/ 	.byte	0x04, 0x12
        /*0056*/ 	.short	(.L_15 - .L_14)
	.align		4
.L_14:
        /*0058*/ 	.word	index@(_Z9allVertexidiiPKiS0_S0_Pd)
        /*005c*/ 	.word	0x00000000
.L_15:


//--------------------- .nv.compat                --------------------------
	.section	.nv.compat,"",@"SHT_CUDA_COMPAT_INFO"
	.align	4
        /*0000*/ 	.byte	0x02, 0x09, 0x00, 0x00, 0x02, 0x02, 0x01, 0x00, 0x02, 0x05, 0x05, 0x00, 0x03, 0x07, 0x01, 0x01
        /*0010*/ 	.byte	0x02, 0x03, 0x00, 0x00, 0x02, 0x06, 0x01, 0x00, 0x04, 0x0b, 0x08, 0x00, 0x01, 0x00, 0x00, 0x00
        /*0020*/ 	.byte	0x00, 0x00, 0x00, 0x00


//--------------------- .nv.info._Z9oneVertexiidiiPKiS0_S0_Pd --------------------------
	.section	.nv.info._Z9oneVertexiidiiPKiS0_S0_Pd,"",@"SHT_CUDA_INFO"
	.sectionflags	@""
	.align	4


	//----- nvinfo : EIATTR_CUDA_API_VERSION
	.align		4
        /*0000*/ 	.byte	0x04, 0x37
        /*0002*/ 	.short	(.L_17 - .L_16)
.L_16:
        /*0004*/ 	.word	0x00000082


	//----- nvinfo : EIATTR_KPARAM_INFO
	.align		4
.L_17:
        /*0008*/ 	.byte	0x04, 0x17
        /*000a*/ 	.short	(.L_19 - .L_18)
.L_18:
        /*000c*/ 	.word	0x00000000
        /*0010*/ 	.short	0x0008
        /*0012*/ 	.short	0x0030
        /*0014*/ 	.byte	0x00, 0xf5, 0x21, 0x00


	//----- nvinfo : EIATTR_KPARAM_INFO
	.align		4
.L_19:
        /*0018*/ 	.byte	0x04, 0x17
        /*001a*/ 	.short	(.L_21 - .L_20)
.L_20:
        /*001c*/ 	.word	0x00000000
        /*0020*/ 	.short	0x0007
        /*0022*/ 	.short	0x0028
        /*0024*/ 	.byte	0x00, 0xf5, 0x21, 0x00


	//----- nvinfo : EIATTR_KPARAM_INFO
	.align		4
.L_21:
        /*0028*/ 	.byte	0x04, 0x17
        /*002a*/ 	.short	(.L_23 - .L_22)
.L_22:
        /*002c*/ 	.word	0x00000000
        /*0030*/ 	.short	0x0006
        /*0032*/ 	.short	0x0020
        /*0034*/ 	.byte	0x00, 0xf5, 0x21, 0x00


	//----- nvinfo : EIATTR_KPARAM_INFO
	.align		4
.L_23:
        /*0038*/ 	.byte	0x04, 0x17
        /*003a*/ 	.short	(.L_25 - .L_24)
.L_24:
        /*003c*/ 	.word	0x00000000
        /*0040*/ 	.short	0x0005
        /*0042*/ 	.short	0x0018
        /*0044*/ 	.byte	0x00, 0xf5, 0x21, 0x00


	//----- nvinfo : EIATTR_KPARAM_INFO
	.align		4
.L_25:
        /*0048*/ 	.byte	0x04, 0x17
        /*004a*/ 	.short	(.L_27 - .L_26)
.L_26:
        /*004c*/ 	.word	0x00000000
        /*0050*/ 	.short	0x0004
        /*0052*/ 	.short	0x0014
        /*0054*/ 	.byte	0x00, 0xf0, 0x11, 0x00


	//----- nvinfo : EIATTR_KPARAM_INFO
	.align		4
.L_27:
        /*0058*/ 	.byte	0x04, 0x17
        /*005a*/ 	.short	(.L_29 - .L_28)
.L_28:
        /*005c*/ 	.word	0x00000000
        /*0060*/ 	.short	0x0003
        /*0062*/ 	.short	0x0010
        /*0064*/ 	.byte	0x00, 0xf0, 0x11, 0x00


	//----- nvinfo : EIATTR_KPARAM_INFO
	.align		4
.L_29:
        /*0068*/ 	.byte	0x04, 0x17
        /*006a*/ 	.short	(.L_31 - .L_30)
.L_30:
        /*006c*/ 	.word	0x00000000
        /*0070*/ 	.short	0x0002
        /*0072*/ 	.short	0x0008
        /*0074*/ 	.byte	0x00, 0xf0, 0x21, 0x00


	//----- nvinfo : EIATTR_KPARAM_INFO
	.align		4
.L_31:
        /*0078*/ 	.byte	0x04, 0x17
        /*007a*/ 	.short	(.L_33 - .L_32)
.L_32:
        /*007c*/ 	.word	0x00000000
        /*0080*/ 	.short	0x0001
        /*0082*/ 	.short	0x0004
        /*0084*/ 	.byte	0x00, 0xf0, 0x11, 0x00


	//----- nvinfo : EIATTR_KPARAM_INFO
	.align		4
.L_33:
        /*0088*/ 	.byte	0x04, 0x17
        /*008a*/ 	.short	(.L_35 - .L_34)
.L_34:
        /*008c*/ 	.word	0x00000000
        /*0090*/ 	.short	0x0000
        /*0092*/ 	.short	0x0000
        /*0094*/ 	.byte	0x00, 0xf0, 0x11, 0x00


	//----- nvinfo : EIATTR_SPARSE_MMA_MASK
	.align		4
.L_35:
        /*0098*/ 	.byte	0x03, 0x50
        /*009a*/ 	.short	0x0000


	//----- nvinfo : EIATTR_MAXREG_COUNT
	.align		4
        /*009c*/ 	.byte	0x03, 0x1b
        /*009e*/ 	.short	0x00ff


	//----- nvinfo : EIATTR_NUM_BARRIERS
	.align		4
        /*00a0*/ 	.byte	0x02, 0x4c
        /*00a2*/ 	.byte	0x01
	.zero		1


	//----- nvinfo : EIATTR_MERCURY_ISA_VERSION
	.align		4
        /*00a4*/ 	.byte	0x03, 0x5f
        /*00a6*/ 	.short	0x0101


	//----- nvinfo : EIATTR_VRC_CTA_INIT_COUNT
	.align		4
        /*00a8*/ 	.byte	0x02, 0x4a
	.zero		1
	.zero		1


	//----- nvinfo : EIATTR_EXIT_INSTR_OFFSETS
	.align		4
        /*00ac*/ 	.byte	0x04, 0x1c
        /*00ae*/ 	.short	(.L_37 - .L_36)


	//   ....[0]....
.L_36:
        /*00b0*/ 	.word	0x00002500


	//   ....[1]....
        /*00b4*/ 	.word	0x00002740


	//----- nvinfo : EIATTR_CRS_STACK_SIZE
	.align		4
.L_37:
        /*00b8*/ 	.byte	0x04, 0x1e
        /*00ba*/ 	.short	(.L_39 - .L_38)
.L_38:
        /*00bc*/ 	.word	0x00000000


	//----- nvinfo : EIATTR_CBANK_PARAM_SIZE
	.align		4
.L_39:
        /*00c0*/ 	.byte	0x03, 0x19
        /*00c2*/ 	.short	0x0038


	//----- nvinfo : EIATTR_PARAM_CBANK
	.align		4
        /*00c4*/ 	.byte	0x04, 0x0a
        /*00c6*/ 	.short	(.L_41 - .L_40)
	.align		4
.L_40:
        /*00c8*/ 	.word	index@(.nv.constant0._Z9oneVertexiidiiPKiS0_S0_Pd)
        /*00cc*/ 	.short	0x0380
        /*00ce*/ 	.short	0x0038


	//----- nvinfo : EIATTR_SW_WAR
	.align		4
.L_41:
        /*00d0*/ 	.byte	0x04, 0x36
        /*00d2*/ 	.short	(.L_43 - .L_42)
.L_42:
        /*00d4*/ 	.word	0x00000008
.L_43:


//--------------------- .nv.info._Z9allVertexidiiPKiS0_S0_Pd --------------------------
	.section	.nv.info._Z9allVertexidiiPKiS0_S0_Pd,"",@"SHT_CUDA_INFO"
	.sectionflags	@""
	.align	4


	//----- nvinfo : EIATTR_CUDA_API_VERSION
	.align		4
        /*0000*/ 	.byte	0x04, 0x37
        /*0002*/ 	.short	(.L_45 - .L_44)
.L_44:
        /*0004*/ 	.word	0x00000082


	//----- nvinfo : EIATTR_KPARAM_INFO
	.align		4
.L_45:
        /*0008*/ 	.byte	0x04, 0x17
        /*000a*/ 	.short	(.L_47 - .L_46)
.L_46:
        /*000c*/ 	.word	0x00000000
        /*0010*/ 	.short	0x0007
        /*0012*/ 	.short	0x0030
        /*0014*/ 	.byte	0x00, 0xf5, 0x21, 0x00


	//----- nvinfo : EIATTR_KPARAM_INFO
	.align		4
.L_47:
        /*0018*/ 	.byte	0x04, 0x17
        /*001a*/ 	.short	(.L_49 - .L_48)
.L_48:
        /*001c*/ 	.word	0x00000000
        /*0020*/ 	.short	0x0006
        /*0022*/ 	.short	0x0028
        /*0024*/ 	.byte	0x00, 0xf5, 0x21, 0x00


	//----- nvinfo : EIATTR_KPARAM_INFO
	.align		4
.L_49:
        /*0028*/ 	.byte	0x04, 0x17
        /*002a*/ 	.short	(.L_51 - .L_50)
.L_50:
        /*002c*/ 	.word	0x00000000
        /*0030*/ 	.short	0x0005
        /*0032*/ 	.short	0x0020
        /*0034*/ 	.byte	0x00, 0xf5, 0x21, 0x00


	//----- nvinfo : EIATTR_KPARAM_INFO
	.align		4
.L_51:
        /*0038*/ 	.byte	0x04, 0x17
        /*003a*/ 	.short	(.L_53 - .L_52)
.L_52:
        /*003c*/ 	.word	0x00000000
        /*0040*/ 	.short	0x0004
        /*0042*/ 	.short	0x0018
        /*0044*/ 	.byte	0x00, 0xf5, 0x21, 0x00


	//----- nvinfo : EIATTR_KPARAM_INFO
	.align		4
.L_53:
        /*0048*/ 	.byte	0x04, 0x17
        /*004a*/ 	.short	(.L_55 - .L_54)
.L_54:
        /*004c*/ 	.word	0x00000000
        /*0050*/ 	.short	0x0003
        /*0052*/ 	.short	0x0014
        /*0054*/ 	.byte	0x00, 0xf0, 0x11, 0x00


	//----- nvinfo : EIATTR_KPARAM_INFO
	.align		4
.L_55:
        /*0058*/ 	.byte	0x04, 0x17
        /*005a*/ 	.short	(.L_57 - .L_56)
.L_56:
        /*005c*/ 	.word	0x00000000
        /*0060*/ 	.short	0x0002
        /*0062*/ 	.short	0x0010
        /*0064*/ 	.byte	0x00, 0xf0, 0x11, 0x00


	//----- nvinfo : EIATTR_KPARAM_INFO
	.align		4
.L_57:
        /*0068*/ 	.byte	0x04, 0x17
        /*006a*/ 	.short	(.L_59 - .L_58)
.L_58:
        /*006c*/ 	.word	0x00000000
        /*0070*/ 	.short	0x0001
        /*0072*/ 	.short	0x0008
        /*0074*/ 	.byte	0x00, 0xf0, 0x21, 0x00


	//----- nvinfo : EIATTR_KPARAM_INFO
	.align		4
.L_59:
        /*0078*/ 	.byte	0x04, 0x17
        /*007a*/ 	.short	(.L_61 - .L_60)
.L_60:
        /*007c*/ 	.word	0x00000000
        /*0080*/ 	.short	0x0000
        /*0082*/ 	.short	0x0000
        /*0084*/ 	.byte	0x00, 0xf0, 0x11, 0x00


	//----- nvinfo : EIATTR_SPARSE_MMA_MASK
	.align		4
.L_61:
        /*0088*/ 	.byte	0x03, 0x50
        /*008a*/ 	.short	0x0000


	//----- nvinfo : EIATTR_MAXREG_COUNT
	.align		4
        /*008c*/ 	.byte	0x03, 0x1b
        /*008e*/ 	.short	0x00ff


	//----- nvinfo : EIATTR_NUM_BARRIERS
	.align		4
        /*0090*/ 	.byte	0x02, 0x4c
        /*0092*/ 	.byte	0x01
	.zero		1


	//----- nvinfo : EIATTR_MERCURY_ISA_VERSION
	.align		4
        /*0094*/ 	.byte	0x03, 0x5f
        /*0096*/ 	.short	0x0101


	//----- nvinfo : EIATTR_VRC_CTA_INIT_COUNT
	.align		4
        /*0098*/ 	.byte	0x02, 0x4a
	.zero		1
	.zero		1


	//----- nvinfo : EIATTR_EXIT_INSTR_OFFSETS
	.align		4
        /*009c*/ 	.byte	0x04, 0x1c
        /*009e*/ 	.short	(.L_63 - .L_62)


	//   ....[0]....
.L_62:
        /*00a0*/ 	.word	0x00000040


	//   ....[1]....
        /*00a4*/ 	.word	0x00002700


	//----- nvinfo : EIATTR_CRS_STACK_SIZE
	.align		4
.L_63:
        /*00a8*/ 	.byte	0x04, 0x1e
        /*00aa*/ 	.short	(.L_65 - .L_64)
.L_64:
        /*00ac*/ 	.word	0x00000000


	//----- nvinfo : EIATTR_CBANK_PARAM_SIZE
	.align		4
.L_65:
        /*00b0*/ 	.byte	0x03, 0x19
        /*00b2*/ 	.short	0x0038


	//----- nvinfo : EIATTR_PARAM_CBANK
	.align		4
        /*00b4*/ 	.byte	0x04, 0x0a
        /*00b6*/ 	.short	(.L_67 - .L_66)
	.align		4
.L_66:
        /*00b8*/ 	.word	index@(.nv.constant0._Z9allVertexidiiPKiS0_S0_Pd)
        /*00bc*/ 	.short	0x0380
        /*00be*/ 	.short	0x0038


	//----- nvinfo : EIATTR_SW_WAR
	.align		4
.L_67:
        /*00c0*/ 	.byte	0x04, 0x36
        /*00c2*/ 	.short	(.L_69 - .L_68)
.L_68:
        /*00c4*/ 	.word	0x00000008
.L_69:


//--------------------- .nv.callgraph             --------------------------
	.section	.nv.callgraph,"",@"SHT_CUDA_CALLGRAPH"
	.align	4
	.sectionentsize	8
	.align		4
        /*0000*/ 	.word	0x00000000
	.align		4
        /*0004*/ 	.word	0xffffffff
	.align		4
        /*0008*/ 	.word	0x00000000
	.align		4
        /*000c*/ 	.word	0xfffffffe
	.align		4
        /*0010*/ 	.word	0x00000000
	.align		4
        /*0014*/ 	.word	0xfffffffd
	.align		4
        /*0018*/ 	.word	0x00000000
	.align		4
        /*001c*/ 	.word	0xfffffffc


//--------------------- .text._Z9oneVertexiidiiPKiS0_S0_Pd --------------------------
	.section	.text._Z9oneVertexiidiiPKiS0_S0_Pd,"ax",@progbits
	.align	128
        .global         _Z9oneVertexiidiiPKiS0_S0_Pd
        .type           _Z9oneVertexiidiiPKiS0_S0_Pd,@function
        .size           _Z9oneVertexiidiiPKiS0_S0_Pd,(.L_x_95 - _Z9oneVertexiidiiPKiS0_S0_Pd)
        .other          _Z9oneVertexiidiiPKiS0_S0_Pd,@"STO_CUDA_ENTRY STV_DEFAULT"
_Z9oneVertexiidiiPKiS0_S0_Pd:
.text._Z9oneVertexiidiiPKiS0_S0_Pd:
[----:B------:R-:W-:Y:S08]  /*0000*/  LDC R1, c[0x0][0x37c] ;  /* 0x0000df00ff017b82 */ /* 0x000ff00000000800 */
[----:B------:R-:W0:Y:S01]  /*0010*/  LDC R3, c[0x0][0x380] ;  /* 0x0000e000ff037b82 */ /* 0x000e220000000800 */
[----:B------:R-:W1:Y:S07]  /*0020*/  LDCU.64 UR6, c[0x0][0x358] ;  /* 0x00006b00ff0677ac */ /* 0x000e6e0008000a00 */
[----:B------:R-:W0:Y:S01]  /*0030*/  LDC.64 R4, c[0x0][0x3a0] ;  /* 0x0000e800ff047b82 */ /* 0x000e220000000a00 */
[----:B------:R-:W2:Y:S01]  /*0040*/  S2R R2, SR_TID.X ;  /* 0x0000000000027919 */ /* 0x000ea20000002100 */
[----:B------:R-:W3:Y:S01]  /*0050*/  LDCU UR8, c[0x0][0x394] ;  /* 0x00007280ff0877ac */ /* 0x000ee20008000800 */
[----:B0-----:R-:W-:-:S05]  /*0060*/  IMAD.WIDE R4, R3, 0x4, R4 ;  /* 0x0000000403047825 */ /* 0x001fca00078e0204 */
[----:B-1----:R-:W2:Y:S04]  /*0070*/  LDG.E R7, desc[UR6][R4.64] ;  /* 0x0000000604077981 */ /* 0x002ea8000c1e1900 */
[----:B------:R-:W4:Y:S01]  /*0080*/  LDG.E R0, desc[UR6][R4.64+0x4] ;  /* 0x0000040604007981 */ /* 0x000f22000c1e1900 */
[----:B------:R-:W-:Y:S01]  /*0090*/  BSSY.RECONVERGENT B0, `(.L_x_0) ;  /* 0x0000204000007945 */ /* 0x000fe20003800200 */
[----:B------:R-:W-:Y:S01]  /*00a0*/  CS2R R26, SRZ ;  /* 0x00000000001a7805 */ /* 0x000fe2000001ff00 */
[----:B--2---:R-:W-:-:S05]  /*00b0*/  IMAD.IADD R3, R7, 0x1, R2 ;  /* 0x0000000107037824 */ /* 0x004fca00078e0202 */
[----:B----4-:R-:W-:-:S13]  /*00c0*/  ISETP.GE.AND P0, PT, R3, R0, PT ;  /* 0x000000000300720c */ /* 0x010fda0003f06270 */
[----:B---3--:R-:W-:Y:S05]  /*00d0*/  @P0 BRA `(.L_x_1) ;  /* 0x0000001c00fc0947 */ /* 0x008fea0003800000 */
[----:B------:R-:W-:Y:S01]  /*00e0*/  LOP3.LUT R5, RZ, R2, RZ, 0x33, !PT ;  /* 0x00000002ff057212 */ /* 0x000fe200078e33ff */
[----:B------:R-:W-:Y:S01]  /*00f0*/  BSSY.RECONVERGENT B2, `(.L_x_2) ;  /* 0x0000100000027945 */ /* 0x000fe20003800200 */
[----:B------:R-:W-:Y:S02]  /*0100*/  VIADDMNMX R4, R3, 0x400, R0, !PT ;  /* 0x0000040003047846 */ /* 0x000fe40007800100 */
[----:B------:R-:W-:Y:S02]  /*0110*/  CS2R R26, SRZ ;  /* 0x00000000001a7805 */ /* 0x000fe4000001ff00 */
[----:B------:R-:W-:-:S04]  /*0120*/  IADD3 R4, PT, PT, -R7, R4, R5 ;  /* 0x0000000407047210 */ /* 0x000fc80007ffe105 */
[C---:B------:R-:W-:Y:S02]  /*0130*/  ISETP.GE.U32.AND P0, PT, R4.reuse, 0x1c00, PT ;  /* 0x00001c000400780c */ /* 0x040fe40003f06070 */
[----:B------:R-:W-:-:S04]  /*0140*/  LEA.HI R5, R4, 0x1, RZ, 0x16 ;  /* 0x0000000104057811 */ /* 0x000fc800078fb0ff */
[----:B------:R-:W-:-:S07]  /*0150*/  LOP3.LUT R6, R5, 0x7, RZ, 0xc0, !PT ;  /* 0x0000000705067812 */ /* 0x000fce00078ec0ff */
[----:B------:R-:W-:Y:S05]  /*0160*/  @!P0 BRA `(.L_x_3) ;  /* 0x0000000c00e08947 */ /* 0x000fea0003800000 */
[----:B------:R-:W0:Y:S01]  /*0170*/  LDC.64 R16, c[0x0][0x398] ;  /* 0x0000e600ff107b82 */ /* 0x000e220000000a00 */
[----:B------:R-:W-:Y:S02]  /*0180*/  LOP3.LUT R8, R5, 0x7ffff8, RZ, 0xc0, !PT ;  /* 0x007ffff805087812 */ /* 0x000fe400078ec0ff */
[----:B------:R-:W-:-:S03]  /*0190*/  CS2R R26, SRZ ;  /* 0x00000000001a7805 */ /* 0x000fc6000001ff00 */
[----:B------:R-:W-:Y:S02]  /*01a0*/  IMAD.MOV R8, RZ, RZ, -R8 ;  /* 0x000000ffff087224 */ /* 0x000fe400078e0a08 */
[----:B------:R-:W1:Y:S08]  /*01b0*/  LDC R7, c[0x0][0x384] ;  /* 0x0000e100ff077b82 */ /* 0x000e700000000800 */
[----:B------:R-:W2:Y:S08]  /*01c0*/  LDC.64 R20, c[0x0][0x3b0] ;  /* 0x0000ec00ff147b82 */ /* 0x000eb00000000a00 */
[----:B------:R-:W3:Y:S01]  /*01d0*/  LDC.64 R18, c[0x0][0x3a8] ;  /* 0x0000ea00ff127b82 */ /* 0x000ee20000000a00 */
[----:B0-----:R-:W-:-:S05]  /*01e0*/  IADD3 R16, P0, PT, R16, 0x4000, RZ ;  /* 0x0000400010107810 */ /* 0x001fca0007f1e0ff */
[----:B------:R-:W-:-:S08]  /*01f0*/  IMAD.X R17, RZ, RZ, R17, P0 ;  /* 0x000000ffff117224 */ /* 0x000fd000000e0611 */
.L_x_20:
[----:B------:R-:W-:-:S05]  /*0200*/  IMAD.WIDE R14, R3, 0x4, R16 ;  /* 0x00000004030e7825 */ /* 0x000fca00078e0210 */
[----:B------:R-:W3:Y:S02]  /*0210*/  LDG.E R0, desc[UR6][R14.64+-0x4000] ;  /* 0xffc000060e007981 */ /* 0x000ee4000c1e1900 */
[----:B---3--:R-:W-:-:S05]  /*0220*/  IMAD.WIDE R12, R0, 0x4, R18 ;  /* 0x00000004000c7825 */ /* 0x008fca00078e0212 */
[----:B------:R-:W3:Y:S01]  /*0230*/  LDG.E R24, desc[UR6][R12.64] ;  /* 0x000000060c187981 */ /* 0x000ee2000c1e1900 */
[----:B-1----:R-:W-:-:S04]  /*0240*/  IMAD R11, R7, UR8, R0 ;  /* 0x00000008070b7c24 */ /* 0x002fc8000f8e0200 */
[----:B--2---:R-:W-:-:S06]  /*0250*/  IMAD.WIDE R10, R11, 0x8, R20 ;  /* 0x000000080b0a7825 */ /* 0x004fcc00078e0214 */
[----:B------:R-:W2:Y:S01]  /*0260*/  LDG.E.64 R10, desc[UR6][R10.64] ;  /* 0x000000060a0a7981 */ /* 0x000ea2000c1e1b00 */
[----:B------:R-:W-:Y:S02]  /*0270*/  HFMA2 R22, -RZ, RZ, 0, 5.9604644775390625e-08 ;  /* 0x00000001ff167431 */ /* 0x000fe400000001ff */
[----:B------:R-:W-:Y:S01]  /*0280*/  VIADD R8, R8, 0x8 ;  /* 0x0000000808087836 */ /* 0x000fe20000000000 */
[----:B------:R-:W-:Y:S04]  /*0290*/  BSSY.RECONVERGENT B3, `(.L_x_4) ;  /* 0x0000014000037945 */ /* 0x000fe80003800200 */
[----:B------:R-:W-:Y:S01]  /*02a0*/  ISETP.NE.AND P1, PT, R8, RZ, PT ;  /* 0x000000ff0800720c */ /* 0x000fe20003f25270 */
[----:B---3--:R-:W0:Y:S01]  /*02b0*/  I2F.F64 R24, R24 ;  /* 0x0000001800187312 */ /* 0x008e220000201c00 */
[----:B--2---:R-:W-:-:S07]  /*02c0*/  FSETP.GEU.AND P2, PT, |R11|, 6.5827683646048100446e-37, PT ;  /* 0x036000000b00780b */ /* 0x004fce0003f4e200 */
[----:B0-----:R-:W0:Y:S02]  /*02d0*/  MUFU.RCP64H R23, R25 ;  /* 0x0000001900177308 */ /* 0x001e240000001800 */
[----:B0-----:R-:W-:-:S08]  /*02e0*/  DFMA R28, -R24, R22, 1 ;  /* 0x3ff00000181c742b */ /* 0x001fd00000000116 */
[----:B------:R-:W-:-:S08]  /*02f0*/  DFMA R28, R28, R28, R28 ;  /* 0x0000001c1c1c722b */ /* 0x000fd0000000001c */
[----:B------:R-:W-:-:S08]  /*0300*/  DFMA R28, R22, R28, R22 ;  /* 0x0000001c161c722b */ /* 0x000fd00000000016 */
[----:B------:R-:W-:-:S08]  /*0310*/  DFMA R22, -R24, R28, 1 ;  /* 0x3ff000001816742b */ /* 0x000fd0000000011c */
[----:B------:R-:W-:-:S08]  /*0320*/  DFMA R22, R28, R22, R28 ;  /* 0x000000161c16722b */ /* 0x000fd0000000001c */
[----:B------:R-:W-:-:S08]  /*0330*/  DMUL R12, R10, R22 ;  /* 0x000000160a0c7228 */ /* 0x000fd00000000000 */
[----:B------:R-:W-:-:S08]  /*0340*/  DFMA R28, -R24, R12, R10 ;  /* 0x0000000c181c722b */ /* 0x000fd0000000010a */
[----:B------:R-:W-:-:S10]  /*0350*/  DFMA R12, R22, R28, R12 ;  /* 0x0000001c160c722b */ /* 0x000fd4000000000c */
[----:B------:R-:W-:-:S05]  /*0360*/  FFMA R0, RZ, R25, R13 ;  /* 0x00000019ff007223 */ /* 0x000fca000000000d */
[----:B------:R-:W-:-:S13]  /*0370*/  FSETP.GT.AND P0, PT, |R0|, 1.469367938527859385e-39, PT ;  /* 0x001000000000780b */ /* 0x000fda0003f04200 */
[----:B------:R-:W-:Y:S05]  /*0380*/  @P0 BRA P2, `(.L_x_5) ;  /* 0x0000000000100947 */ /* 0x000fea0001000000 */
[----:B------:R-:W-:-:S07]  /*0390*/  MOV R0, 0x3b0 ;  /* 0x000003b000007802 */ /* 0x000fce0000000f00 */
[----:B------:R-:W-:Y:S05]  /*03a0*/  CALL.REL.NOINC `($__internal_0_$__cuda_sm20_div_rn_f64_full) ;  /* 0x0000002000e87944 */ /* 0x000fea0003c00000 */
[----:B------:R-:W-:Y:S02]  /*03b0*/  IMAD.MOV.U32 R12, RZ, RZ, R10 ;  /* 0x000000ffff0c7224 */ /* 0x000fe400078e000a */
[----:B------:R-:W-:-:S07]  /*03c0*/  IMAD.MOV.U32 R13, RZ, RZ, R9 ;  /* 0x000000ffff0d7224 */ /* 0x000fce00078e0009 */
.L_x_5:
[----:B------:R-:W-:Y:S05]  /*03d0*/  BSYNC.RECONVERGENT B3 ;  /* 0x0000000000037941 */ /* 0x000fea0003800200 */
.L_x_4:
[----:B------:R-:W2:Y:S02]  /*03e0*/  LDG.E R0, desc[UR6][R14.64+-0x3000] ;  /* 0xffd000060e007981 */ /* 0x000ea4000c1e1900 */
[----:B--2---:R-:W-:-:S05]  /*03f0*/  IMAD.WIDE R10, R0, 0x4, R18 ;  /* 0x00000004000a7825 */ /* 0x004fca00078e0212 */
[----:B------:R-:W2:Y:S01]  /*0400*/  LDG.E R24, desc[UR6][R10.64] ;  /* 0x000000060a187981 */ /* 0x000ea2000c1e1900 */
[----:B------:R-:W-:-:S04]  /*0410*/  IMAD R23, R7, UR8, R0 ;  /* 0x0000000807177c24 */ /* 0x000fc8000f8e0200 */
[----:B------:R-:W-:-:S06]  /*0420*/  IMAD.WIDE R22, R23, 0x8, R20 ;  /* 0x0000000817167825 */ /* 0x000fcc00078e0214 */
[----:B------:R-:W3:Y:S01]  /*0430*/  LDG.E.64 R22, desc[UR6][R22.64] ;  /* 0x0000000616167981 */ /* 0x000ee2000c1e1b00 */
[----:B------:R-:W-:Y:S01]  /*0440*/  MOV R28, 0x1 ;  /* 0x00000001001c7802 */ /* 0x000fe20000000f00 */
[----:B------:R-:W-:Y:S01]  /*0450*/  BSSY.RECONVERGENT B3, `(.L_x_6) ;  /* 0x0000015000037945 */ /* 0x000fe20003800200 */
[----:B------:R-:W-:Y:S01]  /*0460*/  DADD R26, R12, R26 ;  /* 0x000000000c1a7229 */ /* 0x000fe2000000001a */
[----:B--2---:R-:W0:Y:S01]  /*0470*/  I2F.F64 R24, R24 ;  /* 0x0000001800187312 */ /* 0x004e220000201c00 */
[----:B---3--:R-:W-:-:S07]  /*0480*/  FSETP.GEU.AND P2, PT, |R23|, 6.5827683646048100446e-37, PT ;  /* 0x036000001700780b */ /* 0x008fce0003f4e200 */
        /* <DEDUP_REMOVED lines=12> */
[----:B------:R-:W-:Y:S01]  /*0550*/  IMAD.MOV.U32 R10, RZ, RZ, R22 ;  /* 0x000000ffff0a7224 */ /* 0x000fe200078e0016 */
[----:B------:R-:W-:Y:S01]  /*0560*/  MOV R0, 0x590 ;  /* 0x0000059000007802 */ /* 0x000fe20000000f00 */
[----:B------:R-:W-:-:S07]  /*0570*/  IMAD.MOV.U32 R11, RZ, RZ, R23 ;  /* 0x000000ffff0b7224 */ /* 0x000fce00078e0017 */
[----:B------:R-:W-:Y:S05]  /*0580*/  CALL.REL.NOINC `($__internal_0_$__cuda_sm20_div_rn_f64_full) ;  /* 0x0000002000707944 */ /* 0x000fea0003c00000 */
[----:B------:R-:W-:-:S07]  /*0590*/  IMAD.MOV.U32 R11, RZ, RZ, R9 ;  /* 0x000000ffff0b7224 */ /* 0x000fce00078e0009 */
.L_x_7:
[----:B------:R-:W-:Y:S05]  /*05a0*/  BSYNC.RECONVERGENT B3 ;  /* 0x0000000000037941 */ /* 0x000fea0003800200 */
.L_x_6:
        /* <DEDUP_REMOVED lines=27> */
[----:B------:R-:W-:Y:S01]  /*0760*/  IMAD.MOV.U32 R12, RZ, RZ, R10 ;  /* 0x000000ffff0c7224 */ /* 0x000fe200078e000a */
[----:B------:R-:W-:-:S07]  /*0770*/  MOV R13, R9 ;  /* 0x00000009000d7202 */ /* 0x000fce0000000f00 */
.L_x_9:
[----:B------:R-:W-:Y:S05]  /*0780*/  BSYNC.RECONVERGENT B3 ;  /* 0x0000000000037941 */ /* 0x000fea0003800200 */
.L_x_8:
[----:B------:R-:W2:Y:S02]  /*0790*/  LDG.E R0, desc[UR6][R14.64+-0x1000] ;  /* 0xfff000060e007981 */ /* 0x000ea4000c1e1900 */
[----:B--2---:R-:W-:-:S05]  /*07a0*/  IMAD.WIDE R10, R0, 0x4, R18 ;  /* 0x00000004000a7825 */ /* 0x004fca00078e0212 */
[----:B------:R-:W2:Y:S01]  /*07b0*/  LDG.E R24, desc[UR6][R10.64] ;  /* 0x000000060a187981 */ /* 0x000ea2000c1e1900 */
[----:B------:R-:W-:-:S04]  /*07c0*/  IMAD R23, R7, UR8, R0 ;  /* 0x0000000807177c24 */ /* 0x000fc8000f8e0200 */
[----:B------:R-:W-:-:S06]  /*07d0*/  IMAD.WIDE R22, R23, 0x8, R20 ;  /* 0x0000000817167825 */ /* 0x000fcc00078e0214 */
[----:B------:R-:W3:Y:S01]  /*07e0*/  LDG.E.64 R22, desc[UR6][R22.64] ;  /* 0x0000000616167981 */ /* 0x000ee2000c1e1b00 */
[----:B------:R-:W-:Y:S01]  /*07f0*/  IMAD.MOV.U32 R28, RZ, RZ, 0x1 ;  /* 0x00000001ff1c7424 */ /* 0x000fe200078e00ff */
        /* <DEDUP_REMOVED lines=20> */
[----:B------:R-:W-:-:S07]  /*0940*/  MOV R11, R9 ;  /* 0x00000009000b7202 */ /* 0x000fce0000000f00 */
.L_x_11:
[----:B------:R-:W-:Y:S05]  /*0950*/  BSYNC.RECONVERGENT B3 ;  /* 0x0000000000037941 */ /* 0x000fea0003800200 */
.L_x_10:
        /* <DEDUP_REMOVED lines=27> */
[----:B------:R-:W-:Y:S01]  /*0b10*/  MOV R12, R10 ;  /* 0x0000000a000c7202 */ /* 0x000fe20000000f00 */
[----:B------:R-:W-:-:S07]  /*0b20*/  IMAD.MOV.U32 R13, RZ, RZ, R9 ;  /* 0x000000ffff0d7224 */ /* 0x000fce00078e0009 */
.L_x_13:
[----:B------:R-:W-:Y:S05]  /*0b30*/  BSYNC.RECONVERGENT B3 ;  /* 0x0000000000037941 */ /* 0x000fea0003800200 */
.L_x_12:
        /* <DEDUP_REMOVED lines=24> */
[----:B------:R-:W-:Y:S02]  /*0cc0*/  MOV R11, R23 ;  /* 0x00000017000b7202 */ /* 0x000fe40000000f00 */
[----:B------:R-:W-:-:S07]  /*0cd0*/  MOV R0, 0xcf0 ;  /* 0x00000cf000007802 */ /* 0x000fce0000000f00 */
[----:B------:R-:W-:Y:S05]  /*0ce0*/  CALL.REL.NOINC `($__internal_0_$__cuda_sm20_div_rn_f64_full) ;  /* 0x0000001800987944 */ /* 0x000fea0003c00000 */
[----:B------:R-:W-:-:S07]  /*0cf0*/  IMAD.MOV.U32 R11, RZ, RZ, R9 ;  /* 0x000000ffff0b7224 */ /* 0x000fce00078e0009 */
.L_x_15:
[----:B------:R-:W-:Y:S05]  /*0d00*/  BSYNC.RECONVERGENT B3 ;  /* 0x0000000000037941 */ /* 0x000fea0003800200 */
.L_x_14:
        /* <DEDUP_REMOVED lines=27> */
[----:B------:R-:W-:Y:S02]  /*0ec0*/  IMAD.MOV.U32 R12, RZ, RZ, R10 ;  /* 0x000000ffff0c7224 */ /* 0x000fe400078e000a */
[----:B------:R-:W-:-:S07]  /*0ed0*/  IMAD.MOV.U32 R13, RZ, RZ, R9 ;  /* 0x000000ffff0d7224 */ /* 0x000fce00078e0009 */
.L_x_17:
[----:B------:R-:W-:Y:S05]  /*0ee0*/  BSYNC.RECONVERGENT B3 ;  /* 0x0000000000037941 */ /* 0x000fea0003800200 */
.L_x_16:
        /* <DEDUP_REMOVED lines=23> */
[----:B------:R-:W-:Y:S01]  /*1060*/  MOV R10, R22 ;  /* 0x00000016000a7202 */ /* 0x000fe20000000f00 */
[----:B------:R-:W-:Y:S01]  /*1070*/  IMAD.MOV.U32 R11, RZ, RZ, R23 ;  /* 0x000000ffff0b7224 */ /* 0x000fe200078e0017 */
[----:B------:R-:W-:-:S07]  /*1080*/  MOV R0, 0x10a0 ;  /* 0x000010a000007802 */ /* 0x000fce0000000f00 */
[----:B------:R-:W-:Y:S05]  /*1090*/  CALL.REL.NOINC `($__internal_0_$__cuda_sm20_div_rn_f64_full) ;  /* 0x0000001400ac7944 */ /* 0x000fea0003c00000 */
[----:B------:R-:W-:-:S07]  /*10a0*/  IMAD.MOV.U32 R11, RZ, RZ, R9 ;  /* 0x000000ffff0b7224 */ /* 0x000fce00078e0009 */
.L_x_19:
[----:B------:R-:W-:Y:S05]  /*10b0*/  BSYNC.RECONVERGENT B3 ;  /* 0x0000000000037941 */ /* 0x000fea0003800200 */
.L_x_18:
[----:B------:R-:W-:Y:S01]  /*10c0*/  DADD R26, R26, R10 ;  /* 0x000000001a1a7229 */ /* 0x000fe2000000000a */
[----:B------:R-:W-:Y:S01]  /*10d0*/  VIADD R3, R3, 0x2000 ;  /* 0x0000200003037836 */ /* 0x000fe20000000000 */
[----:B------:R-:W-:Y:S09]  /*10e0*/  @P1 BRA `(.L_x_20) ;  /* 0xfffffff000441947 */ /* 0x000ff2000383ffff */
.L_x_3:
[----:B------:R-:W-:Y:S05]  /*10f0*/  BSYNC.RECONVERGENT B2 ;  /* 0x0000000000027941 */ /* 0x000fea0003800200 */
.L_x_2:
[----:B------:R-:W-:-:S13]  /*1100*/  ISETP.NE.AND P0, PT, R6, RZ, PT ;  /* 0x000000ff0600720c */ /* 0x000fda0003f05270 */
[----:B------:R-:W-:Y:S05]  /*1110*/  @!P0 BRA `(.L_x_1) ;  /* 0x0000000c00ec8947 */ /* 0x000fea0003800000 */
[----:B------:R-:W-:Y:S01]  /*1120*/  ISETP.GE.U32.AND P0, PT, R6, 0x4, PT ;  /* 0x000000040600780c */ /* 0x000fe20003f06070 */
[----:B------:R-:W-:-:S12]  /*1130*/  BSSY.RECONVERGENT B2, `(.L_x_21) ;  /* 0x0000089000027945 */ /* 0x000fd80003800200 */
[----:B------:R-:W-:Y:S05]  /*1140*/  @!P0 BRA `(.L_x_22) ;  /* 0x00000008001c8947 */ /* 0x000fea0003800000 */
[----:B------:R-:W0:Y:S01]  /*1150*/  LDC.64 R6, c[0x0][0x398] ;  /* 0x0000e600ff067b82 */ /* 0x000e220000000a00 */
[----:B------:R-:W1:Y:S07]  /*1160*/  LDCU UR4, c[0x0][0x394] ;  /* 0x00007280ff0477ac */ /* 0x000e6e0008000800 */
[----:B------:R-:W2:Y:S08]  /*1170*/  LDC.64 R10, c[0x0][0x3a8] ;  /* 0x0000ea00ff0a7b82 */ /* 0x000eb00000000a00 */
[----:B------:R-:W1:Y:S01]  /*1180*/  LDC R0, c[0x0][0x384] ;  /* 0x0000e100ff007b82 */ /* 0x000e620000000800 */
[----:B0-----:R-:W-:-:S07]  /*1190*/  IMAD.WIDE R6, R3, 0x4, R6 ;  /* 0x0000000403067825 */ /* 0x001fce00078e0206 */
[----:B------:R-:W0:Y:S01]  /*11a0*/  LDC.64 R8, c[0x0][0x3b0] ;  /* 0x0000ec00ff087b82 */ /* 0x000e220000000a00 */
[----:B------:R-:W2:Y:S02]  /*11b0*/  LDG.E R13, desc[UR6][R6.64] ;  /* 0x00000006060d7981 */ /* 0x000ea4000c1e1900 */
[----:B--2---:R-:W-:-:S05]  /*11c0*/  IMAD.WIDE R10, R13, 0x4, R10 ;  /* 0x000000040d0a7825 */ /* 0x004fca00078e020a */
[----:B------:R-:W2:Y:S01]  /*11d0*/  LDG.E R24, desc[UR6][R10.64] ;  /* 0x000000060a187981 */ /* 0x000ea2000c1e1900 */
[----:B-1----:R-:W-:-:S04]  /*11e0*/  IMAD R13, R0, UR4, R13 ;  /* 0x00000004000d7c24 */ /* 0x002fc8000f8e020d */
[----:B0-----:R-:W-:-:S06]  /*11f0*/  IMAD.WIDE R8, R13, 0x8, R8 ;  /* 0x000000080d087825 */ /* 0x001fcc00078e0208 */
[----:B------:R-:W3:Y:S01]  /*1200*/  LDG.E.64 R8, desc[UR6][R8.64] ;  /* 0x0000000608087981 */ /* 0x000ee2000c1e1b00 */
[----:B------:R-:W-:Y:S01]  /*1210*/  MOV R12, 0x1 ;  /* 0x00000001000c7802 */ /* 0x000fe20000000f00 */
[----:B------:R-:W-:Y:S01]  /*1220*/  BSSY.RECONVERGENT B3, `(.L_x_23) ;  /* 0x0000014000037945 */ /* 0x000fe20003800200 */
        /* <DEDUP_REMOVED lines=19> */
.L_x_24:
[----:B------:R-:W-:Y:S05]  /*1360*/  BSYNC.RECONVERGENT B3 ;  /* 0x0000000000037941 */ /* 0x000fea0003800200 */
.L_x_23:
[----:B------:R-:W2:Y:S01]  /*1370*/  LDG.E R15, desc[UR6][R6.64+0x1000] ;  /* 0x00100006060f7981 */ /* 0x000ea2000c1e1900 */
[----:B------:R-:W2:Y:S01]  /*1380*/  LDC.64 R8, c[0x0][0x3a8] ;  /* 0x0000ea00ff087b82 */ /* 0x000ea20000000a00 */
[----:B------:R-:W0:Y:S07]  /*1390*/  LDCU UR4, c[0x0][0x394] ;  /* 0x00007280ff0477ac */ /* 0x000e2e0008000800 */
[----:B------:R-:W0:Y:S08]  /*13a0*/  LDC R0, c[0x0][0x384] ;  /* 0x0000e100ff007b82 */ /* 0x000e300000000800 */
[----:B------:R-:W1:Y:S01]  /*13b0*/  LDC.64 R12, c[0x0][0x3b0] ;  /* 0x0000ec00ff0c7b82 */ /* 0x000e620000000a00 */
[----:B--2---:R-:W-:-:S05]  /*13c0*/  IMAD.WIDE R8, R15, 0x4, R8 ;  /* 0x000000040f087825 */ /* 0x004fca00078e0208 */
[----:B------:R-:W2:Y:S01]  /*13d0*/  LDG.E R24, desc[UR6][R8.64] ;  /* 0x0000000608187981 */ /* 0x000ea2000c1e1900 */
[----:B0-----:R-:W-:-:S04]  /*13e0*/  IMAD R15, R0, UR4, R15 ;  /* 0x00000004000f7c24 */ /* 0x001fc8000f8e020f */
[----:B-1----:R-:W-:-:S06]  /*13f0*/  IMAD.WIDE R12, R15, 0x8, R12 ;  /* 0x000000080f0c7825 */ /* 0x002fcc00078e020c */
        /* <DEDUP_REMOVED lines=13> */
[----:B------:R-:W-:Y:S02]  /*14d0*/  DFMA R8, R8, R16, R14 ;  /* 0x000000100808722b */ /* 0x000fe4000000000e */
[----:B------:R-:W-:-:S08]  /*14e0*/  DADD R14, R26, R10 ;  /* 0x000000001a0e7229 */ /* 0x000fd0000000000a */
        /* <DEDUP_REMOVED lines=8> */
.L_x_26:
[----:B------:R-:W-:Y:S05]  /*1570*/  BSYNC.RECONVERGENT B3 ;  /* 0x0000000000037941 */ /* 0x000fea0003800200 */
.L_x_25:
        /* <DEDUP_REMOVED lines=32> */
.L_x_28:
[----:B------:R-:W-:Y:S05]  /*1780*/  BSYNC.RECONVERGENT B3 ;  /* 0x0000000000037941 */ /* 0x000fea0003800200 */
.L_x_27:
        /* <DEDUP_REMOVED lines=32> */
.L_x_30:
[----:B------:R-:W-:Y:S05]  /*1990*/  BSYNC.RECONVERGENT B3 ;  /* 0x0000000000037941 */ /* 0x000fea0003800200 */
.L_x_29:
[----:B------:R-:W-:Y:S01]  /*19a0*/  DADD R26, R14, R8 ;  /* 0x000000000e1a7229 */ /* 0x000fe20000000008 */
[----:B------:R-:W-:-:S10]  /*19b0*/  IADD3 R3, PT, PT, R3, 0x1000, RZ ;  /* 0x0000100003037810 */ /* 0x000fd40007ffe0ff */
.L_x_22:
[----:B------:R-:W-:Y:S05]  /*19c0*/  BSYNC.RECONVERGENT B2 ;  /* 0x0000000000027941 */ /* 0x000fea0003800200 */
.L_x_21:
[----:B------:R-:W-:-:S13]  /*19d0*/  LOP3.LUT P0, R5, R5, 0x3, RZ, 0xc0, !PT ;  /* 0x0000000305057812 */ /* 0x000fda000780c0ff */
[----:B------:R-:W-:Y:S05]  /*19e0*/  @!P0 BRA `(.L_x_1) ;  /* 0x0000000400b88947 */ /* 0x000fea0003800000 */
[----:B------:R-:W-:Y:S01]  /*19f0*/  ISETP.NE.AND P0, PT, R5, 0x1, PT ;  /* 0x000000010500780c */ /* 0x000fe20003f05270 */
        /* <DEDUP_REMOVED lines=14> */
[----:B------:R-:W-:Y:S01]  /*1ae0*/  IMAD.MOV.U32 R12, RZ, RZ, 0x1 ;  /* 0x00000001ff0c7424 */ /* 0x000fe200078e00ff */
        /* <DEDUP_REMOVED lines=20> */
.L_x_34:
[----:B------:R-:W-:Y:S05]  /*1c30*/  BSYNC.RECONVERGENT B3 ;  /* 0x0000000000037941 */ /* 0x000fea0003800200 */
.L_x_33:
        /* <DEDUP_REMOVED lines=32> */
.L_x_36:
[----:B------:R-:W-:Y:S05]  /*1e40*/  BSYNC.RECONVERGENT B3 ;  /* 0x0000000000037941 */ /* 0x000fea0003800200 */
.L_x_35:
[----:B------:R-:W-:Y:S01]  /*1e50*/  DADD R26, R26, R8 ;  /* 0x000000001a1a7229 */ /* 0x000fe20000000008 */
[----:B------:R-:W-:-:S10]  /*1e60*/  IADD3 R3, PT, PT, R3, 0x800, RZ ;  /* 0x0000080003037810 */ /* 0x000fd40007ffe0ff */
.L_x_32:
[----:B------:R-:W-:Y:S05]  /*1e70*/  BSYNC.RECONVERGENT B2 ;  /* 0x0000000000027941 */ /* 0x000fea0003800200 */
.L_x_31:
[----:B------:R-:W-:-:S13]  /*1e80*/  LOP3.LUT P0, RZ, R4, 0x400, RZ, 0xc0, !PT ;  /* 0x0000040004ff7812 */ /* 0x000fda000780c0ff */
[----:B------:R-:W-:Y:S05]  /*1e90*/  @P0 BRA `(.L_x_1) ;  /* 0x00000000008c0947 */ /* 0x000fea0003800000 */
        /* <DEDUP_REMOVED lines=33> */
.L_x_38:
[----:B------:R-:W-:Y:S05]  /*20b0*/  BSYNC.RECONVERGENT B2 ;  /* 0x0000000000027941 */ /* 0x000fea0003800200 */
.L_x_37:
[----:B------:R-:W-:-:S11]  /*20c0*/  DADD R26, R26, R10 ;  /* 0x000000001a1a7229 */ /* 0x000fd6000000000a */
.L_x_1:
[----:B------:R-:W-:Y:S05]  /*20d0*/  BSYNC.RECONVERGENT B0 ;  /* 0x0000000000007941 */ /* 0x000fea0003800200 */
.L_x_0:
[----:B------:R-:W0:Y:S01]  /*20e0*/  S2UR UR5, SR_CgaCtaId ;  /* 0x00000000000579c3 */ /* 0x000e220000008800 */
[----:B------:R-:W-:Y:S01]  /*20f0*/  UMOV UR4, 0x400 ;  /* 0x0000040000047882 */ /* 0x000fe20000000000 */
[C---:B------:R-:W-:Y:S02]  /*2100*/  ISETP.GT.U32.AND P0, PT, R2.reuse, 0x1ff, PT ;  /* 0x000001ff0200780c */ /* 0x040fe40003f04070 */
[----:B------:R-:W-:Y:S01]  /*2110*/  ISETP.GT.U32.AND P1, PT, R2, 0xff, PT ;  /* 0x000000ff0200780c */ /* 0x000fe20003f24070 */
[----:B0-----:R-:W-:-:S06]  /*2120*/  ULEA UR4, UR5, UR4, 0x18 ;  /* 0x0000000405047291 */ /* 0x001fcc000f8ec0ff */
[----:B------:R-:W-:-:S05]  /*2130*/  LEA R3, R2, UR4, 0x3 ;  /* 0x0000000402037c11 */ /* 0x000fca000f8e18ff */
[----:B------:R-:W-:Y:S01]  /*2140*/  STS.64 [R3], R26 ;  /* 0x0000001a03007388 */ /* 0x000fe20000000a00 */
[----:B------:R-:W-:Y:S06]  /*2150*/  BAR.SYNC.DEFER_BLOCKING 0x0 ;  /* 0x0000000000007b1d */ /* 0x000fec0000010000 */
[----:B------:R-:W-:Y:S04]  /*2160*/  @!P0 LDS.64 R4, [R3+0x1000] ;  /* 0x0010000003048984 */ /* 0x000fe80000000a00 */
[----:B------:R-:W0:Y:S02]  /*2170*/  @!P0 LDS.64 R6, [R3] ;  /* 0x0000000003068984 */ /* 0x000e240000000a00 */
[----:B0-----:R-:W-:-:S07]  /*2180*/  @!P0 DADD R4, R4, R6 ;  /* 0x0000000004048229 */ /* 0x001fce0000000006 */
[----:B------:R-:W-:Y:S01]  /*2190*/  @!P0 STS.64 [R3], R4 ;  /* 0x0000000403008388 */ /* 0x000fe20000000a00 */
[----:B------:R-:W-:Y:S01]  /*21a0*/  BAR.SYNC.DEFER_BLOCKING 0x0 ;  /* 0x0000000000007b1d */ /* 0x000fe20000010000 */
[----:B------:R-:W-:-:S05]  /*21b0*/  ISETP.GT.U32.AND P0, PT, R2, 0x7f, PT ;  /* 0x0000007f0200780c */ /* 0x000fca0003f04070 */
        /* <DEDUP_REMOVED lines=41> */
[----:B------:R-:W-:-:S05]  /*2450*/  ISETP.NE.AND P1, PT, R2, RZ, PT ;  /* 0x000000ff0200720c */ /* 0x000fca0003f25270 */
[----:B------:R-:W-:Y:S04]  /*2460*/  @!P0 LDS.64 R8, [R3+0x10] ;  /* 0x0000100003088984 */ /* 0x000fe80000000a00 */
[----:B------:R-:W0:Y:S02]  /*2470*/  @!P0 LDS.64 R10, [R3] ;  /* 0x00000000030a8984 */ /* 0x000e240000000a00 */
[----:B0-----:R-:W-:-:S07]  /*2480*/  @!P0 DADD R8, R8, R10 ;  /* 0x0000000008088229 */ /* 0x001fce000000000a */
[----:B------:R-:W-:Y:S01]  /*2490*/  @!P0 STS.64 [R3], R8 ;  /* 0x0000000803008388 */ /* 0x000fe20000000a00 */
[----:B------:R-:W-:Y:S06]  /*24a0*/  BAR.SYNC.DEFER_BLOCKING 0x0 ;  /* 0x0000000000007b1d */ /* 0x000fec0000010000 */
[----:B------:R-:W-:Y:S04]  /*24b0*/  @!P1 LDS.64 R4, [UR4+0x8] ;  /* 0x00000804ff049984 */ /* 0x000fe80008000a00 */
[----:B------:R-:W0:Y:S02]  /*24c0*/  @!P1 LDS.64 R10, [R3] ;  /* 0x00000000030a9984 */ /* 0x000e240000000a00 */
[----:B0-----:R-:W-:-:S07]  /*24d0*/  @!P1 DADD R4, R4, R10 ;  /* 0x0000000004049229 */ /* 0x001fce000000000a */
[----:B------:R0:W-:Y:S01]  /*24e0*/  @!P1 STS.64 [R3], R4 ;  /* 0x0000000403009388 */ /* 0x0001e20000000a00 */
[----:B------:R-:W-:Y:S06]  /*24f0*/  BAR.SYNC.DEFER_BLOCKING 0x0 ;  /* 0x0000000000007b1d */ /* 0x000fec0000010000 */
[----:B------:R-:W-:Y:S05]  /*2500*/  @P1 EXIT ;  /* 0x000000000000194d */ /* 0x000fea0003800000 */
[----:B------:R-:W1:Y:S01]  /*2510*/  LDCU UR4, c[0x0][0x384] ;  /* 0x00007080ff0477ac */ /* 0x000e620008000800 */
[----:B------:R-:W-:Y:S01]  /*2520*/  IMAD.MOV.U32 R2, RZ, RZ, 0x1 ;  /* 0x00000001ff027424 */ /* 0x000fe200078e00ff */
[----:B------:R-:W2:Y:S01]  /*2530*/  LDC.64 R8, c[0x0][0x388] ;  /* 0x0000e200ff087b82 */ /* 0x000ea20000000a00 */
[----:B-1----:R-:W0:Y:S08]  /*2540*/  I2F.F64 R24, UR4 ;  /* 0x0000000400187d12 */ /* 0x002e300008201c00 */
[----:B0-----:R-:W0:Y:S02]  /*2550*/  MUFU.RCP64H R3, R25 ;  /* 0x0000001900037308 */ /* 0x001e240000001800 */
[----:B0-----:R-:W-:-:S08]  /*2560*/  DFMA R4, -R24, R2, 1 ;  /* 0x3ff000001804742b */ /* 0x001fd00000000102 */
[----:B------:R-:W-:-:S08]  /*2570*/  DFMA R4, R4, R4, R4 ;  /* 0x000000040404722b */ /* 0x000fd00000000004 */
[----:B------:R-:W-:Y:S02]  /*2580*/  DFMA R4, R2, R4, R2 ;  /* 0x000000040204722b */ /* 0x000fe40000000002 */
[----:B--2---:R-:W-:-:S06]  /*2590*/  DADD R2, -R8, 1 ;  /* 0x3ff0000008027429 */ /* 0x004fcc0000000100 */
[----:B------:R-:W-:-:S04]  /*25a0*/  DFMA R6, -R24, R4, 1 ;  /* 0x3ff000001806742b */ /* 0x000fc80000000104 */
[----:B------:R-:W-:-:S04]  /*25b0*/  FSETP.GEU.AND P1, PT, |R3|, 6.5827683646048100446e-37, PT ;  /* 0x036000000300780b */ /* 0x000fc80003f2e200 */
        /* <DEDUP_REMOVED lines=12> */
.L_x_39:
[----:B------:R-:W0:Y:S01]  /*2680*/  S2UR UR5, SR_CgaCtaId ;  /* 0x00000000000579c3 */ /* 0x000e220000008800 */
[----:B------:R-:W-:Y:S01]  /*2690*/  UMOV UR4, 0x400 ;  /* 0x0000040000047882 */ /* 0x000fe20000000000 */
[----:B------:R-:W1:Y:S06]  /*26a0*/  LDCU.64 UR8, c[0x0][0x388] ;  /* 0x00007100ff0877ac */ /* 0x000e6c0008000a00 */
[----:B------:R-:W2:Y:S08]  /*26b0*/  LDC.64 R6, c[0x0][0x380] ;  /* 0x0000e000ff067b82 */ /* 0x000eb00000000a00 */
[----:B------:R-:W3:Y:S01]  /*26c0*/  LDC.64 R4, c[0x0][0x3b0] ;  /* 0x0000ec00ff047b82 */ /* 0x000ee20000000a00 */
[----:B0-----:R-:W-:-:S09]  /*26d0*/  ULEA UR4, UR5, UR4, 0x18 ;  /* 0x0000000405047291 */ /* 0x001fd2000f8ec0ff */
[----:B------:R-:W1:Y:S02]  /*26e0*/  LDS.64 R2, [UR4] ;  /* 0x00000004ff027984 */ /* 0x000e640008000a00 */
[----:B------:R-:W2:Y:S02]  /*26f0*/  LDCU UR4, c[0x0][0x390] ;  /* 0x00007200ff0477ac */ /* 0x000ea40008000800 */
[----:B--2---:R-:W-:-:S04]  /*2700*/  IMAD R7, R7, UR4, R6 ;  /* 0x0000000407077c24 */ /* 0x004fc8000f8e0206 */
[----:B---3--:R-:W-:Y:S01]  /*2710*/  IMAD.WIDE R4, R7, 0x8, R4 ;  /* 0x0000000807047825 */ /* 0x008fe200078e0204 */
[----:B-1----:R-:W-:-:S07]  /*2720*/  DFMA R2, R2, UR8, R10 ;  /* 0x0000000802027c2b */ /* 0x002fce000800000a */
[----:B------:R-:W-:Y:S01]  /*2730*/  STG.E.64 desc[UR6][R4.64], R2 ;  /* 0x0000000204007986 */ /* 0x000fe2000c101b06 */
[----:B------:R-:W-:Y:S05]  /*2740*/  EXIT ;  /* 0x000000000000794d */ /* 0x000fea0003800000 */
        .weak           $__internal_0_$__cuda_sm20_div_rn_f64_full
        .type           $__internal_0_$__cuda_sm20_div_rn_f64_full,@function
        .size           $__internal_0_$__cuda_sm20_div_rn_f64_full,(.L_x_95 - $__internal_0_$__cuda_sm20_div_rn_f64_full)
$__internal_0_$__cuda_sm20_div_rn_f64_full:
[C---:B------:R-:W-:Y:S01]  /*2750*/  FSETP.GEU.AND P0, PT, |R25|.reuse, 1.469367938527859385e-39, PT ;  /* 0x001000001900780b */ /* 0x040fe20003f0e200 */
[----:B------:R-:W-:Y:S01]  /*2760*/  IMAD.MOV.U32 R31, RZ, RZ, R11 ;  /* 0x000000ffff1f7224 */ /* 0x000fe200078e000b */
[----:B------:R-:W-:Y:S01]  /*2770*/  LOP3.LUT R22, R25, 0x800fffff, RZ, 0xc0, !PT ;  /* 0x800fffff19167812 */ /* 0x000fe200078ec0ff */
[----:B------:R-:W-:Y:S01]  /*2780*/  IMAD.MOV.U32 R30, RZ, RZ, R10 ;  /* 0x000000ffff1e7224 */ /* 0x000fe200078e000a */
[----:B------:R-:W-:Y:S01]  /*2790*/  MOV R28, 0x1 ;  /* 0x00000001001c7802 */ /* 0x000fe20000000f00 */
[----:B------:R-:W-:Y:S01]  /*27a0*/  BSSY.RECONVERGENT B1, `(.L_x_40) ;  /* 0x0000059000017945 */ /* 0x000fe20003800200 */
[----:B------:R-:W-:Y:S02]  /*27b0*/  LOP3.LUT R23, R22, 0x3ff00000, RZ, 0xfc, !PT ;  /* 0x3ff0000016177812 */ /* 0x000fe400078efcff */
[----:B------:R-:W-:Y:S02]  /*27c0*/  MOV R22, R24 ;  /* 0x0000001800167202 */ /* 0x000fe40000000f00 */
[----:B------:R-:W-:-:S02]  /*27d0*/  FSETP.GEU.AND P3, PT, |R31|, 1.469367938527859385e-39, PT ;  /* 0x001000001f00780b */ /* 0x000fc40003f6e200 */
[----:B------:R-:W-:Y:S01]  /*27e0*/  LOP3.LUT R9, R31, 0x7ff00000, RZ, 0xc0, !PT ;  /* 0x7ff000001f097812 */ /* 0x000fe200078ec0ff */
[----:B------:R-:W-:Y:S01]  /*27f0*/  @!P0 DMUL R22, R24, 8.98846567431157953865e+307 ;  /* 0x7fe0000018168828 */ /* 0x000fe20000000000 */
[----:B------:R-:W-:-:S04]  /*2800*/  LOP3.LUT R12, R25, 0x7ff00000, RZ, 0xc0, !PT ;  /* 0x7ff00000190c7812 */ /* 0x000fc800078ec0ff */
[----:B------:R-:W-:Y:S01]  /*2810*/  ISETP.GE.U32.AND P2, PT, R9, R12, PT ;  /* 0x0000000c0900720c */ /* 0x000fe20003f46070 */
[----:B------:R-:W0:Y:S04]  /*2820*/  MUFU.RCP64H R29, R23 ;  /* 0x00000017001d7308 */ /* 0x000e280000001800 */
[----:B------:R-:W-:Y:S02]  /*2830*/  @!P3 LOP3.LUT R10, R25, 0x7ff00000, RZ, 0xc0, !PT ;  /* 0x7ff00000190ab812 */ /* 0x000fe400078ec0ff */
[----:B------:R-:W-:Y:S02]  /*2840*/  @!P3 MOV R34, RZ ;  /* 0x000000ff0022b202 */ /* 0x000fe40000000f00 */
[----:B------:R-:W-:Y:S01]  /*2850*/  @!P3 ISETP.GE.U32.AND P4, PT, R9, R10, PT ;  /* 0x0000000a0900b20c */ /* 0x000fe20003f86070 */
[----:B------:R-:W-:Y:S01]  /*2860*/  IMAD.MOV.U32 R10, RZ, RZ, 0x1ca00000 ;  /* 0x1ca00000ff0a7424 */ /* 0x000fe200078e00ff */
[----:B------:R-:W-:-:S04]  /*2870*/  @!P0 LOP3.LUT R12, R23, 0x7ff00000, RZ, 0xc0, !PT ;  /* 0x7ff00000170c8812 */ /* 0x000fc800078ec0ff */
[C---:B------:R-:W-:Y:S02]  /*2880*/  @!P3 SEL R13, R10.reuse, 0x63400000, !P4 ;  /* 0x634000000a0db807 */ /* 0x040fe40006000000 */
[----:B------:R-:W-:Y:S01]  /*2890*/  SEL R11, R10, 0x63400000, !P2 ;  /* 0x634000000a0b7807 */ /* 0x000fe20005000000 */
[----:B0-----:R-:W-:Y:S01]  /*28a0*/  DFMA R32, R28, -R22, 1 ;  /* 0x3ff000001c20742b */ /* 0x001fe20000000816 */
[----:B------:R-:W-:-:S04]  /*28b0*/  @!P3 LOP3.LUT R13, R13, 0x80000000, R31, 0xf8, !PT ;  /* 0x800000000d0db812 */ /* 0x000fc800078ef81f */
[----:B------:R-:W-:-:S03]  /*28c0*/  @!P3 LOP3.LUT R35, R13, 0x100000, RZ, 0xfc, !PT ;  /* 0x001000000d23b812 */ /* 0x000fc600078efcff */
[----:B------:R-:W-:-:S08]  /*28d0*/  DFMA R32, R32, R32, R32 ;  /* 0x000000202020722b */ /* 0x000fd00000000020 */
[----:B------:R-:W-:Y:S01]  /*28e0*/  DFMA R28, R28, R32, R28 ;  /* 0x000000201c1c722b */ /* 0x000fe2000000001c */
[----:B------:R-:W-:Y:S01]  /*28f0*/  LOP3.LUT R33, R11, 0x800fffff, R31, 0xf8, !PT ;  /* 0x800fffff0b217812 */ /* 0x000fe200078ef81f */
[----:B------:R-:W-:Y:S02]  /*2900*/  IMAD.MOV.U32 R32, RZ, RZ, R30 ;  /* 0x000000ffff207224 */ /* 0x000fe400078e001e */
[----:B------:R-:W-:-:S04]  /*2910*/  IMAD.MOV.U32 R11, RZ, RZ, R9 ;  /* 0x000000ffff0b7224 */ /* 0x000fc800078e0009 */
[----:B------:R-:W-:Y:S02]  /*2920*/  DFMA R36, R28, -R22, 1 ;  /* 0x3ff000001c24742b */ /* 0x000fe40000000816 */
[----:B------:R-:W-:-:S06]  /*2930*/  @!P3 DFMA R32, R32, 2, -R34 ;  /* 0x400000002020b82b */ /* 0x000fcc0000000822 */
[----:B------:R-:W-:-:S04]  /*2940*/  DFMA R36, R28, R36, R28 ;  /* 0x000000241c24722b */ /* 0x000fc8000000001c */
[----:B------:R-:W-:-:S04]  /*2950*/  @!P3 LOP3.LUT R11, R33, 0x7ff00000, RZ, 0xc0, !PT ;  /* 0x7ff00000210bb812 */ /* 0x000fc800078ec0ff */
[----:B------:R-:W-:Y:S01]  /*2960*/  DMUL R34, R36, R32 ;  /* 0x0000002024227228 */ /* 0x000fe20000000000 */
[----:B------:R-:W-:-:S05]  /*2970*/  VIADD R13, R11, 0xffffffff ;  /* 0xffffffff0b0d7836 */ /* 0x000fca0000000000 */
[----:B------:R-:W-:Y:S02]  /*2980*/  ISETP.GT.U32.AND P0, PT, R13, 0x7feffffe, PT ;  /* 0x7feffffe0d00780c */ /* 0x000fe40003f04070 */
[----:B------:R-:W-:Y:S01]  /*2990*/  IADD3 R13, PT, PT, R12, -0x1, RZ ;  /* 0xffffffff0c0d7810 */ /* 0x000fe20007ffe0ff */
[----:B------:R-:W-:-:S03]  /*29a0*/  DFMA R28, R34, -R22, R32 ;  /* 0x80000016221c722b */ /* 0x000fc60000000020 */
[----:B------:R-:W-:-:S05]  /*29b0*/  ISETP.GT.U32.OR P0, PT, R13, 0x7feffffe, P0 ;  /* 0x7feffffe0d00780c */ /* 0x000fca0000704470 */
[----:B------:R-:W-:-:S08]  /*29c0*/  DFMA R28, R36, R28, R34 ;  /* 0x0000001c241c722b */ /* 0x000fd00000000022 */
[----:B------:R-:W-:Y:S05]  /*29d0*/  @P0 BRA `(.L_x_41) ;  /* 0x0000000000740947 */ /* 0x000fea0003800000 */
[----:B------:R-:W-:-:S04]  /*29e0*/  LOP3.LUT R12, R25, 0x7ff00000, RZ, 0xc0, !PT ;  /* 0x7ff00000190c7812 */ /* 0x000fc800078ec0ff */
[CC--:B------:R-:W-:Y:S02]  /*29f0*/  VIADDMNMX R11, R9.reuse, -R12.reuse, 0xb9600000, !PT ;  /* 0xb9600000090b7446 */ /* 0x0c0fe4000780090c */
[----:B------:R-:W-:Y:S02]  /*2a00*/  ISETP.GE.U32.AND P0, PT, R9, R12, PT ;  /* 0x0000000c0900720c */ /* 0x000fe40003f06070 */
[----:B------:R-:W-:Y:S02]  /*2a10*/  VIMNMX R11, PT, PT, R11, 0x46a00000, PT ;  /* 0x46a000000b0b7848 */ /* 0x000fe40003fe0100 */
[----:B------:R-:W-:Y:S02]  /*2a20*/  SEL R10, R10, 0x63400000, !P0 ;  /* 0x634000000a0a7807 */ /* 0x000fe40004000000 */
[----:B------:R-:W-:-:S03]  /*2a30*/  MOV R12, RZ ;  /* 0x000000ff000c7202 */ /* 0x000fc60000000f00 */
[----:B------:R-:W-:-:S04]  /*2a40*/  IMAD.IADD R10, R11, 0x1, -R10 ;  /* 0x000000010b0a7824 */ /* 0x000fc800078e0a0a */
[----:B------:R-:W-:-:S06]  /*2a50*/  VIADD R13, R10, 0x7fe00000 ;  /* 0x7fe000000a0d7836 */ /* 0x000fcc0000000000 */
[----:B------:R-:W-:-:S10]  /*2a60*/  DMUL R34, R28, R12 ;  /* 0x0000000c1c227228 */ /* 0x000fd40000000000 */
[----:B------:R-:W-:-:S13]  /*2a70*/  FSETP.GTU.AND P0, PT, |R35|, 1.469367938527859385e-39, PT ;  /* 0x001000002300780b */ /* 0x000fda0003f0c200 */
[----:B------:R-:W-:Y:S05]  /*2a80*/  @P0 BRA `(.L_x_42) ;  /* 0x0000000000a80947 */ /* 0x000fea0003800000 */
[----:B------:R-:W-:-:S06]  /*2a90*/  DFMA R22, R28, -R22, R32 ;  /* 0x800000161c16722b */ /* 0x000fcc0000000020 */
[----:B------:R-:W-:-:S04]  /*2aa0*/  IMAD.MOV.U32 R22, RZ, RZ, RZ ;  /* 0x000000ffff167224 */ /* 0x000fc800078e00ff */
[C---:B------:R-:W-:Y:S02]  /*2ab0*/  FSETP.NEU.AND P0, PT, R23.reuse, RZ, PT ;  /* 0x000000ff1700720b */ /* 0x040fe40003f0d000 */
[----:B------:R-:W-:-:S04]  /*2ac0*/  LOP3.LUT R24, R23, 0x80000000, R25, 0x48, !PT ;  /* 0x8000000017187812 */ /* 0x000fc800078e4819 */
[----:B------:R-:W-:-:S07]  /*2ad0*/  LOP3.LUT R23, R24, R13, RZ, 0xfc, !PT ;  /* 0x0000000d18177212 */ /* 0x000fce00078efcff */
[----:B------:R-:W-:Y:S05]  /*2ae0*/  @!P0 BRA `(.L_x_42) ;  /* 0x0000000000908947 */ /* 0x000fea0003800000 */
[----:B------:R-:W-:Y:S01]  /*2af0*/  IMAD.MOV R13, RZ, RZ, -R10 ;  /* 0x000000ffff0d7224 */ /* 0x000fe200078e0a0a */
[----:B------:R-:W-:Y:S02]  /*2b00*/  MOV R12, RZ ;  /* 0x000000ff000c7202 */ /* 0x000fe40000000f00 */
[----:B------:R-:W-:-:S04]  /*2b10*/  IADD3 R10, PT, PT, -R10, -0x43300000, RZ ;  /* 0xbcd000000a0a7810 */ /* 0x000fc80007ffe1ff */
[----:B------:R-:W-:Y:S02]  /*2b20*/  DFMA R12, R34, -R12, R28 ;  /* 0x8000000c220c722b */ /* 0x000fe4000000001c */
[----:B------:R-:W-:-:S08]  /*2b30*/  DMUL.RP R28, R28, R22 ;  /* 0x000000161c1c7228 */ /* 0x000fd00000008000 */
[----:B------:R-:W-:Y:S02]  /*2b40*/  FSETP.NEU.AND P0, PT, |R13|, R10, PT ;  /* 0x0000000a0d00720b */ /* 0x000fe40003f0d200 */
[----:B------:R-:W-:Y:S02]  /*2b50*/  LOP3.LUT R24, R29, R24, RZ, 0x3c, !PT ;  /* 0x000000181d187212 */ /* 0x000fe400078e3cff */
[----:B------:R-:W-:Y:S02]  /*2b60*/  FSEL R10, R28, R34, !P0 ;  /* 0x000000221c0a7208 */ /* 0x000fe40004000000 */
[----:B------:R-:W-:-:S03]  /*2b70*/  FSEL R11, R24, R35, !P0 ;  /* 0x00000023180b7208 */ /* 0x000fc60004000000 */
[----:B------:R-:W-:Y:S02]  /*2b80*/  IMAD.MOV.U32 R34, RZ, RZ, R10 ;  /* 0x000000ffff227224 */ /* 0x000fe400078e000a */
[----:B------:R-:W-:Y:S01]  /*2b90*/  IMAD.MOV.U32 R35, RZ, RZ, R11 ;  /* 0x000000ffff237224 */ /* 0x000fe200078e000b */
[----:B------:R-:W-:Y:S06]  /*2ba0*/  BRA `(.L_x_42) ;  /* 0x0000000000607947 */ /* 0x000fec0003800000 */
.L_x_41:
[----:B------:R-:W-:-:S14]  /*2bb0*/  DSETP.NAN.AND P0, PT, R30, R30, PT ;  /* 0x0000001e1e00722a */ /* 0x000fdc0003f08000 */
[----:B------:R-:W-:Y:S05]  /*2bc0*/  @P0 BRA `(.L_x_43) ;  /* 0x00000000004c0947 */ /* 0x000fea0003800000 */
[----:B------:R-:W-:-:S14]  /*2bd0*/  DSETP.NAN.AND P0, PT, R24, R24, PT ;  /* 0x000000181800722a */ /* 0x000fdc0003f08000 */
[----:B------:R-:W-:Y:S05]  /*2be0*/  @P0 BRA `(.L_x_44) ;  /* 0x0000000000340947 */ /* 0x000fea0003800000 */
[----:B------:R-:W-:Y:S01]  /*2bf0*/  ISETP.NE.AND P0, PT, R11, R12, PT ;  /* 0x0000000c0b00720c */ /* 0x000fe20003f05270 */
[----:B------:R-:W-:Y:S01]  /*2c00*/  IMAD.MOV.U32 R35, RZ, RZ, -0x80000 ;  /* 0xfff80000ff237424 */ /* 0x000fe200078e00ff */
[----:B------:R-:W-:-:S11]  /*2c10*/  MOV R34, 0x0 ;  /* 0x0000000000227802 */ /* 0x000fd60000000f00 */
[----:B------:R-:W-:Y:S05]  /*2c20*/  @!P0 BRA `(.L_x_42) ;  /* 0x0000000000408947 */ /* 0x000fea0003800000 */
[----:B------:R-:W-:Y:S02]  /*2c30*/  ISETP.NE.AND P0, PT, R11, 0x7ff00000, PT ;  /* 0x7ff000000b00780c */ /* 0x000fe40003f05270 */
[----:B------:R-:W-:Y:S02]  /*2c40*/  LOP3.LUT R25, R31, 0x80000000, R25, 0x48, !PT ;  /* 0x800000001f197812 */ /* 0x000fe400078e4819 */
[----:B------:R-:W-:-:S13]  /*2c50*/  ISETP.EQ.OR P0, PT, R12, RZ, !P0 ;  /* 0x000000ff0c00720c */ /* 0x000fda0004702670 */
[----:B------:R-:W-:Y:S01]  /*2c60*/  @P0 LOP3.LUT R9, R25, 0x7ff00000, RZ, 0xfc, !PT ;  /* 0x7ff0000019090812 */ /* 0x000fe200078efcff */
[----:B------:R-:W-:Y:S01]  /*2c70*/  @!P0 IMAD.MOV.U32 R34, RZ, RZ, RZ ;  /* 0x000000ffff228224 */ /* 0x000fe200078e00ff */
[----:B------:R-:W-:Y:S01]  /*2c80*/  @!P0 MOV R35, R25 ;  /* 0x0000001900238202 */ /* 0x000fe20000000f00 */
[----:B------:R-:W-:Y:S02]  /*2c90*/  @P0 IMAD.MOV.U32 R34, RZ, RZ, RZ ;  /* 0x000000ffff220224 */ /* 0x000fe400078e00ff */
[----:B------:R-:W-:Y:S01]  /*2ca0*/  @P0 IMAD.MOV.U32 R35, RZ, RZ, R9 ;  /* 0x000000ffff230224 */ /* 0x000fe200078e0009 */
[----:B------:R-:W-:Y:S06]  /*2cb0*/  BRA `(.L_x_42) ;  /* 0x00000000001c7947 */ /* 0x000fec0003800000 */
.L_x_44:
[----:B------:R-:W-:Y:S02]  /*2cc0*/  LOP3.LUT R9, R25, 0x80000, RZ, 0xfc, !PT ;  /* 0x0008000019097812 */ /* 0x000fe400078efcff */
[----:B------:R-:W-:-:S03]  /*2cd0*/  MOV R34, R24 ;  /* 0x0000001800227202 */ /* 0x000fc60000000f00 */
[----:B------:R-:W-:Y:S01]  /*2ce0*/  IMAD.MOV.U32 R35, RZ, RZ, R9 ;  /* 0x000000ffff237224 */ /* 0x000fe200078e0009 */
[----:B------:R-:W-:Y:S06]  /*2cf0*/  BRA `(.L_x_42) ;  /* 0x00000000000c7947 */ /* 0x000fec0003800000 */
.L_x_43:
[----:B------:R-:W-:Y:S01]  /*2d00*/  LOP3.LUT R9, R31, 0x80000, RZ, 0xfc, !PT ;  /* 0x000800001f097812 */ /* 0x000fe200078efcff */
[----:B------:R-:W-:-:S03]  /*2d10*/  IMAD.MOV.U32 R34, RZ, RZ, R30 ;  /* 0x000000ffff227224 */ /* 0x000fc600078e001e */
[----:B------:R-:W-:-:S07]  /*2d20*/  MOV R35, R9 ;  /* 0x0000000900237202 */ /* 0x000fce0000000f00 */
.L_x_42:
[----:B------:R-:W-:Y:S05]  /*2d30*/  BSYNC.RECONVERGENT B1 ;  /* 0x0000000000017941 */ /* 0x000fea0003800200 */
.L_x_40:
[----:B------:R-:W-:Y:S01]  /*2d40*/  MOV R12, R0 ;  /* 0x00000000000c7202 */ /* 0x000fe20000000f00 */
[----:B------:R-:W-:Y:S02]  /*2d50*/  IMAD.MOV.U32 R13, RZ, RZ, 0x0 ;  /* 0x00000000ff0d7424 */ /* 0x000fe400078e00ff */
[----:B------:R-:W-:Y:S02]  /*2d60*/  IMAD.MOV.U32 R10, RZ, RZ, R34 ;  /* 0x000000ffff0a7224 */ /* 0x000fe400078e0022 */
[----:B------:R-:W-:Y:S01]  /*2d70*/  IMAD.MOV.U32 R9, RZ, RZ, R35 ;  /* 0x000000ffff097224 */ /* 0x000fe200078e0023 */
[----:B------:R-:W-:Y:S06]  /*2d80*/  RET.REL.NODEC R12 `(_Z9oneVertexiidiiPKiS0_S0_Pd) ;  /* 0xffffffd00c9c7950 */ /* 0x000fec0003c3ffff */
.L_x_45:
[----:B------:R-:W-:-:S00]  /*2d90*/  BRA `(.L_x_45) ;  /* 0xfffffffc00fc7947 */ /* 0x000fc0000383ffff */
[----:B------:R-:W-:-:S00]  /*2da0*/  NOP ;  /* 0x0000000000007918 */ /* 0x000fc00000000000 */
        /* <DEDUP_REMOVED lines=13> */
.L_x_95:


//--------------------- .text._Z9allVertexidiiPKiS0_S0_Pd --------------------------
	.section	.text._Z9allVertexidiiPKiS0_S0_Pd,"ax",@progbits
	.align	128
        .global         _Z9allVertexidiiPKiS0_S0_Pd
        .type           _Z9allVertexidiiPKiS0_S0_Pd,@function
        .size           _Z9allVertexidiiPKiS0_S0_Pd,(.L_x_96 - _Z9allVertexidiiPKiS0_S0_Pd)
        .other          _Z9allVertexidiiPKiS0_S0_Pd,@"STO_CUDA_ENTRY STV_DEFAULT"
_Z9allVertexidiiPKiS0_S0_Pd:
.text._Z9allVertexidiiPKiS0_S0_Pd:
[----:B------:R-:W-:Y:S08]  /*0000*/  LDC R1, c[0x0][0x37c] ;  /* 0x0000df00ff017b82 */ /* 0x000ff00000000800 */
[----:B------:R-:W0:Y:S08]  /*0010*/  S2UR UR6, SR_CTAID.X ;  /* 0x00000000000679c3 */ /* 0x000e300000002500 */
[----:B------:R-:W0:Y:S02]  /*0020*/  LDC R24, c[0x0][0x380] ;  /* 0x0000e000ff187b82 */ /* 0x000e240000000800 */
[----:B0-----:R-:W-:-:S13]  /*0030*/  ISETP.LE.AND P0, PT, R24, UR6, PT ;  /* 0x0000000618007c0c */ /* 0x001fda000bf03270 */
[----:B------:R-:W-:Y:S05]  /*0040*/  @P0 EXIT ;  /* 0x000000000000094d */ /* 0x000fea0003800000 */
[----:B------:R-:W0:Y:S01]  /*0050*/  I2F.F64.U32 R24, R24 ;  /* 0x0000001800187312 */ /* 0x000e220000201800 */
[----:B------:R-:W-:Y:S01]  /*0060*/  IMAD.MOV.U32 R2, RZ, RZ, 0x1 ;  /* 0x00000001ff027424 */ /* 0x000fe200078e00ff */
[----:B------:R-:W1:Y:S01]  /*0070*/  LDC.64 R20, c[0x0][0x388] ;  /* 0x0000e200ff147b82 */ /* 0x000e620000000a00 */
[----:B------:R-:W2:Y:S01]  /*0080*/  S2R R12, SR_TID.X ;  /* 0x00000000000c7919 */ /* 0x000ea20000002100 */
[----:B------:R-:W-:Y:S01]  /*0090*/  UMOV UR4, 0x400 ;  /* 0x0000040000047882 */ /* 0x000fe20000000000 */
[----:B------:R-:W-:-:S05]  /*00a0*/  IMAD.U32 R11, RZ, RZ, UR6 ;  /* 0x00000006ff0b7e24 */ /* 0x000fca000f8e00ff */
[----:B------:R-:W3:Y:S01]  /*00b0*/  S2UR UR5, SR_CgaCtaId ;  /* 0x00000000000579c3 */ /* 0x000ee20000008800 */
[----:B0-----:R-:W0:Y:S01]  /*00c0*/  MUFU.RCP64H R3, R25 ;  /* 0x0000001900037308 */ /* 0x001e220000001800 */
[----:B-1----:R-:W-:Y:S02]  /*00d0*/  DADD R20, -R20, 1 ;  /* 0x3ff0000014147429 */ /* 0x002fe40000000100 */
[----:B0-----:R-:W-:Y:S01]  /*00e0*/  DFMA R4, -R24, R2, 1 ;  /* 0x3ff000001804742b */ /* 0x001fe20000000102 */
[----:B---3--:R-:W-:-:S07]  /*00f0*/  ULEA UR4, UR5, UR4, 0x18 ;  /* 0x0000000405047291 */ /* 0x008fce000f8ec0ff */
[----:B------:R-:W-:Y:S01]  /*0100*/  FSETP.GEU.AND P1, PT, |R21|, 6.5827683646048100446e-37, PT ;  /* 0x036000001500780b */ /* 0x000fe20003f2e200 */
[----:B------:R-:W-:Y:S01]  /*0110*/  DFMA R4, R4, R4, R4 ;  /* 0x000000040404722b */ /* 0x000fe20000000004 */
[----:B--2---:R-:W-:-:S07]  /*0120*/  LEA R10, R12, UR4, 0x3 ;  /* 0x000000040c0a7c11 */ /* 0x004fce000f8e18ff */
        /* <DEDUP_REMOVED lines=10> */
[----:B------:R-:W-:Y:S05]  /*01d0*/  CALL.REL.NOINC `($__internal_1_$__cuda_sm20_div_rn_f64_full) ;  /* 0x00000024004c7944 */ /* 0x000fea0003c00000 */
[----:B------:R-:W-:Y:S02]  /*01e0*/  IMAD.MOV.U32 R2, RZ, RZ, R0 ;  /* 0x000000ffff027224 */ /* 0x000fe400078e0000 */
[----:B------:R-:W-:-:S07]  /*01f0*/  IMAD.MOV.U32 R3, RZ, RZ, R13 ;  /* 0x000000ffff037224 */ /* 0x000fce00078e000d */
.L_x_46:
[----:B------:R-:W0:Y:S02]  /*0200*/  LDCU.64 UR6, c[0x0][0x358] ;  /* 0x00006b00ff0677ac */ /* 0x000e240008000a00 */
.L_x_88:
[----:B01----:R-:W1:Y:S01]  /*0210*/  LDC.64 R4, c[0x0][0x3a0] ;  /* 0x0000e800ff047b82 */ /* 0x003e620000000a00 */
[----:B------:R-:W2:Y:S01]  /*0220*/  LDCU UR4, c[0x0][0x394] ;  /* 0x00007280ff0477ac */ /* 0x000ea20008000800 */
[----:B-1----:R-:W-:-:S05]  /*0230*/  IMAD.WIDE.U32 R4, R11, 0x4, R4 ;  /* 0x000000040b047825 */ /* 0x002fca00078e0004 */
[----:B0-----:R-:W3:Y:S04]  /*0240*/  LDG.E R7, desc[UR6][R4.64] ;  /* 0x0000000604077981 */ /* 0x001ee8000c1e1900 */
[----:B------:R-:W4:Y:S01]  /*0250*/  LDG.E R8, desc[UR6][R4.64+0x4] ;  /* 0x0000040604087981 */ /* 0x000f22000c1e1900 */
[----:B------:R-:W-:Y:S01]  /*0260*/  BSSY.RECONVERGENT B0, `(.L_x_47) ;  /* 0x00001f5000007945 */ /* 0x000fe20003800200 */
[----:B------:R-:W-:Y:S02]  /*0270*/  CS2R R26, SRZ ;  /* 0x00000000001a7805 */ /* 0x000fe4000001ff00 */
[----:B---3--:R-:W-:-:S04]  /*0280*/  IADD3 R9, PT, PT, R7, R12, RZ ;  /* 0x0000000c07097210 */ /* 0x008fc80007ffe0ff */
[----:B----4-:R-:W-:-:S13]  /*0290*/  ISETP.GE.AND P0, PT, R9, R8, PT ;  /* 0x000000080900720c */ /* 0x010fda0003f06270 */
[----:B--2---:R-:W-:Y:S05]  /*02a0*/  @P0 BRA `(.L_x_48) ;  /* 0x0000001c00c00947 */ /* 0x004fea0003800000 */
[----:B------:R-:W-:Y:S01]  /*02b0*/  LOP3.LUT R5, RZ, R12, RZ, 0x33, !PT ;  /* 0x0000000cff057212 */ /* 0x000fe200078e33ff */
[----:B------:R-:W-:Y:S01]  /*02c0*/  BSSY.RECONVERGENT B2, `(.L_x_49) ;  /* 0x00000f8000027945 */ /* 0x000fe20003800200 */
[----:B------:R-:W-:Y:S02]  /*02d0*/  VIADDMNMX R8, R9, 0x400, R8, !PT ;  /* 0x0000040009087846 */ /* 0x000fe40007800108 */
[----:B------:R-:W-:Y:S02]  /*02e0*/  CS2R R26, SRZ ;  /* 0x00000000001a7805 */ /* 0x000fe4000001ff00 */
[----:B------:R-:W-:-:S04]  /*02f0*/  IADD3 R8, PT, PT, -R7, R8, R5 ;  /* 0x0000000807087210 */ /* 0x000fc80007ffe105 */
[C---:B------:R-:W-:Y:S02]  /*0300*/  ISETP.GE.U32.AND P0, PT, R8.reuse, 0x1c00, PT ;  /* 0x00001c000800780c */ /* 0x040fe40003f06070 */
[----:B------:R-:W-:-:S11]  /*0310*/  LEA.HI R7, R8, 0x1, RZ, 0x16 ;  /* 0x0000000108077811 */ /* 0x000fd600078fb0ff */
[----:B------:R-:W-:Y:S05]  /*0320*/  @!P0 BRA `(.L_x_50) ;  /* 0x0000000c00c48947 */ /* 0x000fea0003800000 */
[----:B------:R-:W0:Y:S01]  /*0330*/  LDC R6, c[0x0][0x380] ;  /* 0x0000e000ff067b82 */ /* 0x000e220000000800 */
[----:B------:R-:W-:Y:S02]  /*0340*/  LOP3.LUT R5, R7, 0x7ffff8, RZ, 0xc0, !PT ;  /* 0x007ffff807057812 */ /* 0x000fe400078ec0ff */
[----:B------:R-:W-:-:S03]  /*0350*/  CS2R R26, SRZ ;  /* 0x00000000001a7805 */ /* 0x000fc6000001ff00 */
[----:B------:R-:W-:Y:S02]  /*0360*/  IMAD.MOV R5, RZ, RZ, -R5 ;  /* 0x000000ffff057224 */ /* 0x000fe400078e0a05 */
[----:B------:R-:W1:Y:S05]  /*0370*/  LDC.64 R18, c[0x0][0x3b0] ;  /* 0x0000ec00ff127b82 */ /* 0x000e6a0000000a00 */
.L_x_67:
[----:B------:R-:W2:Y:S08]  /*0380*/  LDC.64 R16, c[0x0][0x398] ;  /* 0x0000e600ff107b82 */ /* 0x000eb00000000a00 */
[----:B------:R-:W3:Y:S01]  /*0390*/  LDC.64 R14, c[0x0][0x3a8] ;  /* 0x0000ea00ff0e7b82 */ /* 0x000ee20000000a00 */
[----:B--2---:R-:W-:-:S05]  /*03a0*/  IMAD.WIDE R16, R9, 0x4, R16 ;  /* 0x0000000409107825 */ /* 0x004fca00078e0210 */
[----:B------:R-:W3:Y:S02]  /*03b0*/  LDG.E R13, desc[UR6][R16.64] ;  /* 0x00000006100d7981 */ /* 0x000ee4000c1e1900 */
[----:B---3--:R-:W-:-:S05]  /*03c0*/  IMAD.WIDE R14, R13, 0x4, R14 ;  /* 0x000000040d0e7825 */ /* 0x008fca00078e020e */
[----:B------:R-:W2:Y:S01]  /*03d0*/  LDG.E R24, desc[UR6][R14.64] ;  /* 0x000000060e187981 */ /* 0x000ea2000c1e1900 */
[----:B0-----:R-:W-:-:S04]  /*03e0*/  IMAD R21, R6, UR4, R13 ;  /* 0x0000000406157c24 */ /* 0x001fc8000f8e020d */
[----:B-1----:R-:W-:-:S06]  /*03f0*/  IMAD.WIDE R20, R21, 0x8, R18 ;  /* 0x0000000815147825 */ /* 0x002fcc00078e0212 */
[----:B------:R-:W3:Y:S01]  /*0400*/  LDG.E.64 R20, desc[UR6][R20.64] ;  /* 0x0000000614147981 */ /* 0x000ee2000c1e1b00 */
[----:B------:R-:W-:Y:S01]  /*0410*/  IMAD.MOV.U32 R22, RZ, RZ, 0x1 ;  /* 0x00000001ff167424 */ /* 0x000fe200078e00ff */
[----:B------:R-:W-:Y:S01]  /*0420*/  BSSY.RECONVERGENT B3, `(.L_x_51) ;  /* 0x0000015000037945 */ /* 0x000fe20003800200 */
[----:B------:R-:W-:-:S05]  /*0430*/  VIADD R5, R5, 0x8 ;  /* 0x0000000805057836 */ /* 0x000fca0000000000 */
[----:B------:R-:W-:Y:S01]  /*0440*/  ISETP.NE.AND P1, PT, R5, RZ, PT ;  /* 0x000000ff0500720c */ /* 0x000fe20003f25270 */
        /* <DEDUP_REMOVED lines=16> */
[----:B------:R-:W-:Y:S01]  /*0550*/  IMAD.MOV.U32 R28, RZ, RZ, R0 ;  /* 0x000000ffff1c7224 */ /* 0x000fe200078e0000 */
[----:B------:R-:W-:-:S07]  /*0560*/  MOV R29, R13 ;  /* 0x0000000d001d7202 */ /* 0x000fce0000000f00 */
.L_x_52:
[----:B------:R-:W-:Y:S05]  /*0570*/  BSYNC.RECONVERGENT B3 ;  /* 0x0000000000037941 */ /* 0x000fea0003800200 */
.L_x_51:
[----:B------:R-:W2:Y:S01]  /*0580*/  LDG.E R13, desc[UR6][R16.64+0x1000] ;  /* 0x00100006100d7981 */ /* 0x000ea2000c1e1900 */
[----:B------:R-:W2:Y:S02]  /*0590*/  LDC.64 R14, c[0x0][0x3a8] ;  /* 0x0000ea00ff0e7b82 */ /* 0x000ea40000000a00 */
        /* <DEDUP_REMOVED lines=26> */
.L_x_54:
[----:B------:R-:W-:Y:S05]  /*0740*/  BSYNC.RECONVERGENT B3 ;  /* 0x0000000000037941 */ /* 0x000fea0003800200 */
.L_x_53:
        /* <DEDUP_REMOVED lines=25> */
[----:B------:R-:W-:Y:S01]  /*08e0*/  MOV R28, R0 ;  /* 0x00000000001c7202 */ /* 0x000fe20000000f00 */
[----:B------:R-:W-:-:S07]  /*08f0*/  IMAD.MOV.U32 R29, RZ, RZ, R13 ;  /* 0x000000ffff1d7224 */ /* 0x000fce00078e000d */
.L_x_56:
[----:B------:R-:W-:Y:S05]  /*0900*/  BSYNC.RECONVERGENT B3 ;  /* 0x0000000000037941 */ /* 0x000fea0003800200 */
.L_x_55:
        /* <DEDUP_REMOVED lines=27> */
.L_x_58:
[----:B------:R-:W-:Y:S05]  /*0ac0*/  BSYNC.RECONVERGENT B3 ;  /* 0x0000000000037941 */ /* 0x000fea0003800200 */
.L_x_57:
        /* <DEDUP_REMOVED lines=27> */
.L_x_60:
[----:B------:R-:W-:Y:S05]  /*0c80*/  BSYNC.RECONVERGENT B3 ;  /* 0x0000000000037941 */ /* 0x000fea0003800200 */
.L_x_59:
        /* <DEDUP_REMOVED lines=26> */
[----:B------:R-:W-:Y:S05]  /*0e30*/  CALL.REL.NOINC `($__internal_1_$__cuda_sm20_div_rn_f64_full) ;  /* 0x0000001800347944 */ /* 0x000fea0003c00000 */
[----:B------:R-:W-:Y:S01]  /*0e40*/  IMAD.MOV.U32 R20, RZ, RZ, R0 ;  /* 0x000000ffff147224 */ /* 0x000fe200078e0000 */
[----:B------:R-:W-:-:S07]  /*0e50*/  MOV R21, R13 ;  /* 0x0000000d00157202 */ /* 0x000fce0000000f00 */
.L_x_62:
[----:B------:R-:W-:Y:S05]  /*0e60*/  BSYNC.RECONVERGENT B3 ;  /* 0x0000000000037941 */ /* 0x000fea0003800200 */
.L_x_61:
        /* <DEDUP_REMOVED lines=27> */
[----:B------:R-:W-:Y:S01]  /*1020*/  MOV R28, R0 ;  /* 0x00000000001c7202 */ /* 0x000fe20000000f00 */
[----:B------:R-:W-:-:S07]  /*1030*/  IMAD.MOV.U32 R29, RZ, RZ, R13 ;  /* 0x000000ffff1d7224 */ /* 0x000fce00078e000d */
.L_x_64:
[----:B------:R-:W-:Y:S05]  /*1040*/  BSYNC.RECONVERGENT B3 ;  /* 0x0000000000037941 */ /* 0x000fea0003800200 */
.L_x_63:
        /* <DEDUP_REMOVED lines=27> */
.L_x_66:
[----:B------:R-:W-:Y:S05]  /*1200*/  BSYNC.RECONVERGENT B3 ;  /* 0x0000000000037941 */ /* 0x000fea0003800200 */
.L_x_65:
[----:B------:R-:W-:Y:S01]  /*1210*/  DADD R26, R26, R14 ;  /* 0x000000001a1a7229 */ /* 0x000fe2000000000e */
[----:B------:R-:W-:Y:S01]  /*1220*/  VIADD R9, R9, 0x2000 ;  /* 0x0000200009097836 */ /* 0x000fe20000000000 */
[----:B------:R-:W-:Y:S09]  /*1230*/  @P1 BRA `(.L_x_67) ;  /* 0xfffffff000501947 */ /* 0x000ff2000383ffff */
.L_x_50:
[----:B------:R-:W-:Y:S05]  /*1240*/  BSYNC.RECONVERGENT B2 ;  /* 0x0000000000027941 */ /* 0x000fea0003800200 */
.L_x_49:
[----:B------:R-:W-:-:S13]  /*1250*/  LOP3.LUT P0, R0, R7, 0x7, RZ, 0xc0, !PT ;  /* 0x0000000707007812 */ /* 0x000fda000780c0ff */
        /* <DEDUP_REMOVED lines=36> */
.L_x_71:
[----:B------:R-:W-:Y:S05]  /*14a0*/  BSYNC.RECONVERGENT B3 ;  /* 0x0000000000037941 */ /* 0x000fea0003800200 */
.L_x_70:
        /* <DEDUP_REMOVED lines=31> */
.L_x_73:
[----:B------:R-:W-:Y:S05]  /*16a0*/  BSYNC.RECONVERGENT B3 ;  /* 0x0000000000037941 */ /* 0x000fea0003800200 */
.L_x_72:
        /* <DEDUP_REMOVED lines=31> */
.L_x_75:
[----:B------:R-:W-:Y:S05]  /*18a0*/  BSYNC.RECONVERGENT B3 ;  /* 0x0000000000037941 */ /* 0x000fea0003800200 */
.L_x_74:
        /* <DEDUP_REMOVED lines=31> */
.L_x_77:
[----:B------:R-:W-:Y:S05]  /*1aa0*/  BSYNC.RECONVERGENT B3 ;  /* 0x0000000000037941 */ /* 0x000fea0003800200 */
.L_x_76:
[----:B------:R-:W-:Y:S01]  /*1ab0*/  DADD R26, R16, R26 ;  /* 0x00000000101a7229 */ /* 0x000fe2000000001a */
[----:B------:R-:W-:-:S10]  /*1ac0*/  VIADD R9, R9, 0x1000 ;  /* 0x0000100009097836 */ /* 0x000fd40000000000 */
.L_x_69:
[----:B------:R-:W-:Y:S05]  /*1ad0*/  BSYNC.RECONVERGENT B2 ;  /* 0x0000000000027941 */ /* 0x000fea0003800200 */
.L_x_68:
        /* <DEDUP_REMOVED lines=37> */
.L_x_81:
[----:B------:R-:W-:Y:S05]  /*1d30*/  BSYNC.RECONVERGENT B3 ;  /* 0x0000000000037941 */ /* 0x000fea0003800200 */
.L_x_80:
        /* <DEDUP_REMOVED lines=31> */
.L_x_83:
[----:B------:R-:W-:Y:S05]  /*1f30*/  BSYNC.RECONVERGENT B3 ;  /* 0x0000000000037941 */ /* 0x000fea0003800200 */
.L_x_82:
[----:B------:R-:W-:Y:S01]  /*1f40*/  DADD R26, R26, R6 ;  /* 0x000000001a1a7229 */ /* 0x000fe20000000006 */
[----:B------:R-:W-:-:S10]  /*1f50*/  VIADD R9, R9, 0x800 ;  /* 0x0000080009097836 */ /* 0x000fd40000000000 */
.L_x_79:
[----:B------:R-:W-:Y:S05]  /*1f60*/  BSYNC.RECONVERGENT B2 ;  /* 0x0000000000027941 */ /* 0x000fea0003800200 */
.L_x_78:
        /* <DEDUP_REMOVED lines=34> */
.L_x_85:
[----:B------:R-:W-:Y:S05]  /*2190*/  BSYNC.RECONVERGENT B2 ;  /* 0x0000000000027941 */ /* 0x000fea0003800200 */
.L_x_84:
[----:B------:R-:W-:-:S11]  /*21a0*/  DADD R26, R26, R4 ;  /* 0x000000001a1a7229 */ /* 0x000fd60000000004 */
.L_x_48:
[----:B------:R-:W-:Y:S05]  /*21b0*/  BSYNC.RECONVERGENT B0 ;  /* 0x0000000000007941 */ /* 0x000fea0003800200 */
.L_x_47:
[----:B------:R-:W-:Y:S01]  /*21c0*/  STS.64 [R10], R26 ;  /* 0x0000001a0a007388 */ /* 0x000fe20000000a00 */
[----:B------:R-:W-:Y:S01]  /*21d0*/  BAR.SYNC.DEFER_BLOCKING 0x0 ;  /* 0x0000000000007b1d */ /* 0x000fe20000010000 */
[C---:B------:R-:W-:Y:S02]  /*21e0*/  ISETP.GT.U32.AND P0, PT, R12.reuse, 0x1ff, PT ;  /* 0x000001ff0c00780c */ /* 0x040fe40003f04070 */
[C---:B------:R-:W-:Y:S02]  /*21f0*/  ISETP.GT.U32.AND P1, PT, R12.reuse, 0xff, PT ;  /* 0x000000ff0c00780c */ /* 0x040fe40003f24070 */
[----:B------:R-:W-:Y:S01]  /*2200*/  ISETP.NE.AND P2, PT, R12, RZ, PT ;  /* 0x000000ff0c00720c */ /* 0x000fe20003f45270 */
[----:B------:R-:W-:-:S12]  /*2210*/  BSSY.RECONVERGENT B0, `(.L_x_86) ;  /* 0x000004a000007945 */ /* 0x000fd80003800200 */
[----:B------:R-:W-:Y:S01]  /*2220*/  @!P2 MOV R0, 0x400 ;  /* 0x000004000000a802 */ /* 0x000fe20000000f00 */
        /* <DEDUP_REMOVED lines=39> */
[----:B------:R0:W-:Y:S01]  /*24a0*/  @!P0 STS.64 [R10], R4 ;  /* 0x000000040a008388 */ /* 0x0001e20000000a00 */
[----:B------:R-:W-:Y:S01]  /*24b0*/  BAR.SYNC.DEFER_BLOCKING 0x0 ;  /* 0x0000000000007b1d */ /* 0x000fe20000010000 */
[----:B------:R-:W-:-:S05]  /*24c0*/  ISETP.GT.U32.AND P0, PT, R12, 0x1, PT ;  /* 0x000000010c00780c */ /* 0x000fca0003f04070 */
[----:B0-----:R-:W0:Y:S01]  /*24d0*/  @!P2 S2R R5, SR_CgaCtaId ;  /* 0x000000000005a919 */ /* 0x001e220000008800 */
[----:B------:R-:W-:Y:S04]  /*24e0*/  @!P1 LDS.64 R6, [R10+0x20] ;  /* 0x000020000a069984 */ /* 0x000fe80000000a00 */
[----:B------:R-:W1:Y:S01]  /*24f0*/  @!P1 LDS.64 R14, [R10] ;  /* 0x000000000a0e9984 */ /* 0x000e620000000a00 */
[----:B0-----:R-:W-:Y:S01]  /*2500*/  @!P2 LEA R0, R5, R0, 0x18 ;  /* 0x000000000500a211 */ /* 0x001fe200078ec0ff */
[----:B-1----:R-:W-:-:S07]  /*2510*/  @!P1 DADD R6, R6, R14 ;  /* 0x0000000006069229 */ /* 0x002fce000000000e */
[----:B------:R-:W-:Y:S01]  /*2520*/  @!P1 STS.64 [R10], R6 ;  /* 0x000000060a009388 */ /* 0x000fe20000000a00 */
[----:B------:R-:W-:Y:S06]  /*2530*/  BAR.SYNC.DEFER_BLOCKING 0x0 ;  /* 0x0000000000007b1d */ /* 0x000fec0000010000 */
[----:B------:R-:W-:Y:S04]  /*2540*/  @!P0 LDS.64 R8, [R10+0x10] ;  /* 0x000010000a088984 */ /* 0x000fe80000000a00 */
[----:B------:R-:W0:Y:S02]  /*2550*/  @!P0 LDS.64 R14, [R10] ;  /* 0x000000000a0e8984 */ /* 0x000e240000000a00 */
[----:B0-----:R-:W-:-:S07]  /*2560*/  @!P0 DADD R8, R8, R14 ;  /* 0x0000000008088229 */ /* 0x001fce000000000e */
[----:B------:R-:W-:Y:S01]  /*2570*/  @!P0 STS.64 [R10], R8 ;  /* 0x000000080a008388 */ /* 0x000fe20000000a00 */
[----:B------:R-:W-:Y:S06]  /*2580*/  BAR.SYNC.DEFER_BLOCKING 0x0 ;  /* 0x0000000000007b1d */ /* 0x000fec0000010000 */
[----:B------:R-:W-:Y:S04]  /*2590*/  @!P2 LDS.64 R4, [R0+0x8] ;  /* 0x000008000004a984 */ /* 0x000fe80000000a00 */
[----:B------:R-:W0:Y:S02]  /*25a0*/  @!P2 LDS.64 R6, [R10] ;  /* 0x000000000a06a984 */ /* 0x000e240000000a00 */
[----:B0-----:R-:W-:-:S07]  /*25b0*/  @!P2 DADD R4, R4, R6 ;  /* 0x000000000404a229 */ /* 0x001fce0000000006 */
[----:B------:R0:W-:Y:S01]  /*25c0*/  @!P2 STS.64 [R10], R4 ;  /* 0x000000040a00a388 */ /* 0x0001e20000000a00 */
[----:B------:R-:W-:Y:S06]  /*25d0*/  BAR.SYNC.DEFER_BLOCKING 0x0 ;  /* 0x0000000000007b1d */ /* 0x000fec0000010000 */
[----:B------:R-:W-:Y:S05]  /*25e0*/  @P2 BRA `(.L_x_87) ;  /* 0x0000000000302947 */ /* 0x000fea0003800000 */
[----:B------:R-:W1:Y:S01]  /*25f0*/  S2UR UR5, SR_CgaCtaId ;  /* 0x00000000000579c3 */ /* 0x000e620000008800 */
[----:B------:R-:W-:Y:S01]  /*2600*/  UMOV UR4, 0x400 ;  /* 0x0000040000047882 */ /* 0x000fe20000000000 */
[----:B------:R-:W2:Y:S06]  /*2610*/  LDCU.64 UR8, c[0x0][0x388] ;  /* 0x00007100ff0877ac */ /* 0x000eac0008000a00 */
[----:B------:R-:W3:Y:S08]  /*2620*/  LDC R0, c[0x0][0x380] ;  /* 0x0000e000ff007b82 */ /* 0x000ef00000000800 */
[----:B------:R-:W4:Y:S01]  /*2630*/  LDC.64 R6, c[0x0][0x3b0] ;  /* 0x0000ec00ff067b82 */ /* 0x000f220000000a00 */
[----:B-1----:R-:W-:-:S09]  /*2640*/  ULEA UR4, UR5, UR4, 0x18 ;  /* 0x0000000405047291 */ /* 0x002fd2000f8ec0ff */
[----:B0-----:R-:W2:Y:S02]  /*2650*/  LDS.64 R4, [UR4] ;  /* 0x00000004ff047984 */ /* 0x001ea40008000a00 */
[----:B------:R-:W3:Y:S02]  /*2660*/  LDCU UR4, c[0x0][0x390] ;  /* 0x00007200ff0477ac */ /* 0x000ee40008000800 */
[----:B---3--:R-:W-:-:S04]  /*2670*/  IMAD R9, R0, UR4, R11 ;  /* 0x0000000400097c24 */ /* 0x008fc8000f8e020b */
[----:B----4-:R-:W-:Y:S01]  /*2680*/  IMAD.WIDE R6, R9, 0x8, R6 ;  /* 0x0000000809067825 */ /* 0x010fe200078e0206 */
[----:B--2---:R-:W-:-:S07]  /*2690*/  DFMA R4, R4, UR8, R2 ;  /* 0x0000000804047c2b */ /* 0x004fce0008000002 */
[----:B------:R1:W-:Y:S04]  /*26a0*/  STG.E.64 desc[UR6][R6.64], R4 ;  /* 0x0000000406007986 */ /* 0x0003e8000c101b06 */
.L_x_87:
[----:B------:R-:W-:Y:S05]  /*26b0*/  BSYNC.RECONVERGENT B0 ;  /* 0x0000000000007941 */ /* 0x000fea0003800200 */
.L_x_86:
[----:B------:R-:W2:Y:S01]  /*26c0*/  LDCU UR4, c[0x0][0x380] ;  /* 0x00007000ff0477ac */ /* 0x000ea20008000800 */
[----:B------:R-:W-:-:S05]  /*26d0*/  VIADD R11, R11, 0x2000 ;  /* 0x000020000b0b7836 */ /* 0x000fca0000000000 */
[----:B--2---:R-:W-:-:S13]  /*26e0*/  ISETP.GE.AND P0, PT, R11, UR4, PT ;  /* 0x000000040b007c0c */ /* 0x004fda000bf06270 */
[----:B------:R-:W-:Y:S05]  /*26f0*/  @!P0 BRA `(.L_x_88) ;  /* 0xffffffd800c48947 */ /* 0x000fea000383ffff */
[----:B------:R-:W-:Y:S05]  /*2700*/  EXIT ;  /* 0x000000000000794d */ /* 0x000fea0003800000 */
        .weak           $__internal_1_$__cuda_sm20_div_rn_f64_full
        .type           $__internal_1_$__cuda_sm20_div_rn_f64_full,@function
        .size           $__internal_1_$__cuda_sm20_div_rn_f64_full,(.L_x_96 - $__internal_1_$__cuda_sm20_div_rn_f64_full)
$__internal_1_$__cuda_sm20_div_rn_f64_full:
[----:B------:R-:W-:Y:S01]  /*2710*/  FSETP.GEU.AND P3, PT, |R21|, 1.469367938527859385e-39, PT ;  /* 0x001000001500780b */ /* 0x000fe20003f6e200 */
[----:B------:R-:W-:Y:S01]  /*2720*/  IMAD.MOV.U32 R0, RZ, RZ, 0x1ca00000 ;  /* 0x1ca00000ff007424 */ /* 0x000fe200078e00ff */
[C---:B------:R-:W-:Y:S01]  /*2730*/  FSETP.GEU.AND P0, PT, |R25|.reuse, 1.469367938527859385e-39, PT ;  /* 0x001000001900780b */ /* 0x040fe20003f0e200 */
[----:B------:R-:W-:Y:S01]  /*2740*/  IMAD.MOV.U32 R32, RZ, RZ, 0x1 ;  /* 0x00000001ff207424 */ /* 0x000fe200078e00ff */
[----:B------:R-:W-:Y:S01]  /*2750*/  LOP3.LUT R22, R25, 0x800fffff, RZ, 0xc0, !PT ;  /* 0x800fffff19167812 */ /* 0x000fe200078ec0ff */
[----:B------:R-:W-:Y:S01]  /*2760*/  BSSY.RECONVERGENT B1, `(.L_x_89) ;  /* 0x0000057000017945 */ /* 0x000fe20003800200 */
[----:B------:R-:W-:Y:S02]  /*2770*/  LOP3.LUT R4, R21, 0x7ff00000, RZ, 0xc0, !PT ;  /* 0x7ff0000015047812 */ /* 0x000fe400078ec0ff */
[----:B------:R-:W-:Y:S01]  /*2780*/  LOP3.LUT R23, R22, 0x3ff00000, RZ, 0xfc, !PT ;  /* 0x3ff0000016177812 */ /* 0x000fe200078efcff */
[----:B------:R-:W-:Y:S01]  /*2790*/  IMAD.MOV.U32 R22, RZ, RZ, R24 ;  /* 0x000000ffff167224 */ /* 0x000fe200078e0018 */
[----:B------:R-:W-:-:S02]  /*27a0*/  LOP3.LUT R13, R25, 0x7ff00000, RZ, 0xc0, !PT ;  /* 0x7ff00000190d7812 */ /* 0x000fc400078ec0ff */
[----:B------:R-:W-:Y:S01]  /*27b0*/  MOV R34, R20 ;  /* 0x0000001400227202 */ /* 0x000fe20000000f00 */
[----:B------:R-:W-:Y:S01]  /*27c0*/  @!P3 IMAD.MOV.U32 R30, RZ, RZ, RZ ;  /* 0x000000ffff1eb224 */ /* 0x000fe200078e00ff */
[----:B------:R-:W-:Y:S01]  /*27d0*/  @!P3 LOP3.LUT R29, R25, 0x7ff00000, RZ, 0xc0, !PT ;  /* 0x7ff00000191db812 */ /* 0x000fe200078ec0ff */
[----:B------:R-:W-:Y:S01]  /*27e0*/  @!P0 DMUL R22, R24, 8.98846567431157953865e+307 ;  /* 0x7fe0000018168828 */ /* 0x000fe20000000000 */
[C---:B------:R-:W-:Y:S02]  /*27f0*/  ISETP.GE.U32.AND P2, PT, R4.reuse, R13, PT ;  /* 0x0000000d0400720c */ /* 0x040fe40003f46070 */
[----:B------:R-:W-:Y:S02]  /*2800*/  @!P3 ISETP.GE.U32.AND P4, PT, R4, R29, PT ;  /* 0x0000001d0400b20c */ /* 0x000fe40003f86070 */
[C---:B------:R-:W-:Y:S01]  /*2810*/  SEL R31, R0.reuse, 0x63400000, !P2 ;  /* 0x63400000001f7807 */ /* 0x040fe20005000000 */
[----:B------:R-:W0:Y:S01]  /*2820*/  MUFU.RCP64H R33, R23 ;  /* 0x0000001700217308 */ /* 0x000e220000001800 */
[----:B------:R-:W-:-:S02]  /*2830*/  @!P3 SEL R29, R0, 0x63400000, !P4 ;  /* 0x63400000001db807 */ /* 0x000fc40006000000 */
[--C-:B------:R-:W-:Y:S02]  /*2840*/  LOP3.LUT R35, R31, 0x800fffff, R21.reuse, 0xf8, !PT ;  /* 0x800fffff1f237812 */ /* 0x100fe400078ef815 */
[----:B------:R-:W-:Y:S02]  /*2850*/  @!P3 LOP3.LUT R29, R29, 0x80000000, R21, 0xf8, !PT ;  /* 0x800000001d1db812 */ /* 0x000fe400078ef815 */
[----:B------:R-:W-:Y:S02]  /*2860*/  @!P0 LOP3.LUT R13, R23, 0x7ff00000, RZ, 0xc0, !PT ;  /* 0x7ff00000170d8812 */ /* 0x000fe400078ec0ff */
[----:B------:R-:W-:Y:S01]  /*2870*/  @!P3 LOP3.LUT R31, R29, 0x100000, RZ, 0xfc, !PT ;  /* 0x001000001d1fb812 */ /* 0x000fe200078efcff */
[----:B------:R-:W-:-:S05]  /*2880*/  IMAD.MOV.U32 R29, RZ, RZ, R4 ;  /* 0x000000ffff1d7224 */ /* 0x000fca00078e0004 */
[----:B------:R-:W-:Y:S02]  /*2890*/  @!P3 DFMA R34, R34, 2, -R30 ;  /* 0x400000002222b82b */ /* 0x000fe4000000081e */
[----:B0-----:R-:W-:-:S08]  /*28a0*/  DFMA R30, R32, -R22, 1 ;  /* 0x3ff00000201e742b */ /* 0x001fd00000000816 */
[----:B------:R-:W-:Y:S01]  /*28b0*/  DFMA R30, R30, R30, R30 ;  /* 0x0000001e1e1e722b */ /* 0x000fe2000000001e */
[----:B------:R-:W-:-:S07]  /*28c0*/  @!P3 LOP3.LUT R29, R35, 0x7ff00000, RZ, 0xc0, !PT ;  /* 0x7ff00000231db812 */ /* 0x000fce00078ec0ff */
[----:B------:R-:W-:-:S08]  /*28d0*/  DFMA R32, R32, R30, R32 ;  /* 0x0000001e2020722b */ /* 0x000fd00000000020 */
[----:B------:R-:W-:-:S08]  /*28e0*/  DFMA R36, R32, -R22, 1 ;  /* 0x3ff000002024742b */ /* 0x000fd00000000816 */
[----:B------:R-:W-:-:S08]  /*28f0*/  DFMA R36, R32, R36, R32 ;  /* 0x000000242024722b */ /* 0x000fd00000000020 */
[----:B------:R-:W-:-:S08]  /*2900*/  DMUL R30, R36, R34 ;  /* 0x00000022241e7228 */ /* 0x000fd00000000000 */
[----:B------:R-:W-:-:S08]  /*2910*/  DFMA R32, R30, -R22, R34 ;  /* 0x800000161e20722b */ /* 0x000fd00000000022 */
[----:B------:R-:W-:Y:S01]  /*2920*/  DFMA R32, R36, R32, R30 ;  /* 0x000000202420722b */ /* 0x000fe2000000001e */
[----:B------:R-:W-:-:S04]  /*2930*/  IADD3 R30, PT, PT, R29, -0x1, RZ ;  /* 0xffffffff1d1e7810 */ /* 0x000fc80007ffe0ff */
[----:B------:R-:W-:Y:S01]  /*2940*/  ISETP.GT.U32.AND P0, PT, R30, 0x7feffffe, PT ;  /* 0x7feffffe1e00780c */ /* 0x000fe20003f04070 */
[----:B------:R-:W-:-:S05]  /*2950*/  VIADD R30, R13, 0xffffffff ;  /* 0xffffffff0d1e7836 */ /* 0x000fca0000000000 */
[----:B------:R-:W-:-:S13]  /*2960*/  ISETP.GT.U32.OR P0, PT, R30, 0x7feffffe, P0 ;  /* 0x7feffffe1e00780c */ /* 0x000fda0000704470 */
[----:B------:R-:W-:Y:S05]  /*2970*/  @P0 BRA `(.L_x_90) ;  /* 0x0000000000740947 */ /* 0x000fea0003800000 */
[----:B------:R-:W-:-:S04]  /*2980*/  LOP3.LUT R13, R25, 0x7ff00000, RZ, 0xc0, !PT ;  /* 0x7ff00000190d7812 */ /* 0x000fc800078ec0ff */
[CC--:B------:R-:W-:Y:S02]  /*2990*/  VIADDMNMX R20, R4.reuse, -R13.reuse, 0xb9600000, !PT ;  /* 0xb960000004147446 */ /* 0x0c0fe4000780090d */
[----:B------:R-:W-:Y:S02]  /*29a0*/  ISETP.GE.U32.AND P0, PT, R4, R13, PT ;  /* 0x0000000d0400720c */ /* 0x000fe40003f06070 */
[----:B------:R-:W-:Y:S02]  /*29b0*/  VIMNMX R20, PT, PT, R20, 0x46a00000, PT ;  /* 0x46a0000014147848 */ /* 0x000fe40003fe0100 */
[----:B------:R-:W-:-:S05]  /*29c0*/  SEL R13, R0, 0x63400000, !P0 ;  /* 0x63400000000d7807 */ /* 0x000fca0004000000 */
[----:B------:R-:W-:Y:S01]  /*29d0*/  IMAD.IADD R13, R20, 0x1, -R13 ;  /* 0x00000001140d7824 */ /* 0x000fe200078e0a0d */
[----:B------:R-:W-:-:S03]  /*29e0*/  MOV R20, RZ ;  /* 0x000000ff00147202 */ /* 0x000fc60000000f00 */
        /* <DEDUP_REMOVED lines=11> */
[----:B------:R-:W-:Y:S01]  /*2aa0*/  IADD3 R13, PT, PT, -R13, -0x43300000, RZ ;  /* 0xbcd000000d0d7810 */ /* 0x000fe20007ffe1ff */
[----:B------:R-:W-:-:S06]  /*2ab0*/  IMAD.MOV.U32 R20, RZ, RZ, RZ ;  /* 0x000000ffff147224 */ /* 0x000fcc00078e00ff */
[----:B------:R-:W-:Y:S02]  /*2ac0*/  DFMA R20, R30, -R20, R32 ;  /* 0x800000141e14722b */ /* 0x000fe40000000020 */
[----:B------:R-:W-:-:S08]  /*2ad0*/  DMUL.RP R32, R32, R22 ;  /* 0x0000001620207228 */ /* 0x000fd00000008000 */
[----:B------:R-:W-:Y:S02]  /*2ae0*/  FSETP.NEU.AND P0, PT, |R21|, R13, PT ;  /* 0x0000000d1500720b */ /* 0x000fe40003f0d200 */
[----:B------:R-:W-:Y:S02]  /*2af0*/  LOP3.LUT R0, R33, R0, RZ, 0x3c, !PT ;  /* 0x0000000021007212 */ /* 0x000fe400078e3cff */
[----:B------:R-:W-:Y:S02]  /*2b00*/  FSEL R4, R32, R30, !P0 ;  /* 0x0000001e20047208 */ /* 0x000fe40004000000 */
[----:B------:R-:W-:Y:S02]  /*2b10*/  FSEL R13, R0, R31, !P0 ;  /* 0x0000001f000d7208 */ /* 0x000fe40004000000 */
[----:B------:R-:W-:-:S03]  /*2b20*/  MOV R30, R4 ;  /* 0x00000004001e7202 */ /* 0x000fc60000000f00 */
[----:B------:R-:W-:Y:S01]  /*2b30*/  IMAD.MOV.U32 R31, RZ, RZ, R13 ;  /* 0x000000ffff1f7224 */ /* 0x000fe200078e000d */
[----:B------:R-:W-:Y:S06]  /*2b40*/  BRA `(.L_x_91) ;  /* 0x0000000000607947 */ /* 0x000fec0003800000 */
.L_x_90:
[----:B------:R-:W-:-:S14]  /*2b50*/  DSETP.NAN.AND P0, PT, R20, R20, PT ;  /* 0x000000141400722a */ /* 0x000fdc0003f08000 */
[----:B------:R-:W-:Y:S05]  /*2b60*/  @P0 BRA `(.L_x_92) ;  /* 0x00000000004c0947 */ /* 0x000fea0003800000 */
[----:B------:R-:W-:-:S14]  /*2b70*/  DSETP.NAN.AND P0, PT, R24, R24, PT ;  /* 0x000000181800722a */ /* 0x000fdc0003f08000 */
[----:B------:R-:W-:Y:S05]  /*2b80*/  @P0 BRA `(.L_x_93) ;  /* 0x0000000000340947 */ /* 0x000fea0003800000 */
[----:B------:R-:W-:Y:S01]  /*2b90*/  ISETP.NE.AND P0, PT, R29, R13, PT ;  /* 0x0000000d1d00720c */ /* 0x000fe20003f05270 */
[----:B------:R-:W-:Y:S02]  /*2ba0*/  IMAD.MOV.U32 R30, RZ, RZ, 0x0 ;  /* 0x00000000ff1e7424 */ /* 0x000fe400078e00ff */
[----:B------:R-:W-:-:S10]  /*2bb0*/  IMAD.MOV.U32 R31, RZ, RZ, -0x80000 ;  /* 0xfff80000ff1f7424 */ /* 0x000fd400078e00ff */
[----:B------:R-:W-:Y:S05]  /*2bc0*/  @!P0 BRA `(.L_x_91) ;  /* 0x0000000000408947 */ /* 0x000fea0003800000 */
[----:B------:R-:W-:Y:S02]  /*2bd0*/  ISETP.NE.AND P0, PT, R29, 0x7ff00000, PT ;  /* 0x7ff000001d00780c */ /* 0x000fe40003f05270 */
[----:B------:R-:W-:Y:S02]  /*2be0*/  LOP3.LUT R21, R21, 0x80000000, R25, 0x48, !PT ;  /* 0x8000000015157812 */ /* 0x000fe400078e4819 */
[----:B------:R-:W-:-:S13]  /*2bf0*/  ISETP.EQ.OR P0, PT, R13, RZ, !P0 ;  /* 0x000000ff0d00720c */ /* 0x000fda0004702670 */
[----:B------:R-:W-:Y:S01]  /*2c00*/  @P0 LOP3.LUT R0, R21, 0x7ff00000, RZ, 0xfc, !PT ;  /* 0x7ff0000015000812 */ /* 0x000fe200078efcff */
[----:B------:R-:W-:Y:S01]  /*2c10*/  @!P0 IMAD.MOV.U32 R31, RZ, RZ, R21 ;  /* 0x000000ffff1f8224 */ /* 0x000fe200078e0015 */
[----:B------:R-:W-:Y:S01]  /*2c20*/  @!P0 MOV R30, RZ ;  /* 0x000000ff001e8202 */ /* 0x000fe20000000f00 */
[----:B------:R-:W-:Y:S02]  /*2c30*/  @P0 IMAD.MOV.U32 R30, RZ, RZ, RZ ;  /* 0x000000ffff1e0224 */ /* 0x000fe400078e00ff */
[----:B------:R-:W-:Y:S01]  /*2c40*/  @P0 IMAD.MOV.U32 R31, RZ, RZ, R0 ;  /* 0x000000ffff1f0224 */ /* 0x000fe200078e0000 */
[----:B------:R-:W-:Y:S06]  /*2c50*/  BRA `(.L_x_91) ;  /* 0x00000000001c7947 */ /* 0x000fec0003800000 */
.L_x_93:
[----:B------:R-:W-:Y:S02]  /*2c60*/  LOP3.LUT R13, R25, 0x80000, RZ, 0xfc, !PT ;  /* 0x00080000190d7812 */ /* 0x000fe400078efcff */
[----:B------:R-:W-:-:S03]  /*2c70*/  MOV R30, R24 ;  /* 0x00000018001e7202 */ /* 0x000fc60000000f00 */
[----:B------:R-:W-:Y:S01]  /*2c80*/  IMAD.MOV.U32 R31, RZ, RZ, R13 ;  /* 0x000000ffff1f7224 */ /* 0x000fe200078e000d */
[----:B------:R-:W-:Y:S06]  /*2c90*/  BRA `(.L_x_91) ;  /* 0x00000000000c7947 */ /* 0x000fec0003800000 */
.L_x_92:
[----:B------:R-:W-:Y:S01]  /*2ca0*/  LOP3.LUT R13, R21, 0x80000, RZ, 0xfc, !PT ;  /* 0x00080000150d7812 */ /* 0x000fe200078efcff */
[----:B------:R-:W-:-:S04]  /*2cb0*/  IMAD.MOV.U32 R30, RZ, RZ, R20 ;  /* 0x000000ffff1e7224 */ /* 0x000fc800078e0014 */
[----:B------:R-:W-:-:S07]  /*2cc0*/  IMAD.MOV.U32 R31, RZ, RZ, R13 ;  /* 0x000000ffff1f7224 */ /* 0x000fce00078e000d */
.L_x_91:
[----:B------:R-:W-:Y:S05]  /*2cd0*/  BSYNC.RECONVERGENT B1 ;  /* 0x0000000000017941 */ /* 0x000fea0003800200 */
.L_x_89:
[----:B------:R-:W-:Y:S01]  /*2ce0*/  IMAD.MOV.U32 R29, RZ, RZ, 0x0 ;  /* 0x00000000ff1d7424 */ /* 0x000fe200078e00ff */
[----:B------:R-:W-:Y:S01]  /*2cf0*/  MOV R0, R30 ;  /* 0x0000001e00007202 */ /* 0x000fe20000000f00 */
[----:B------:R-:W-:Y:S02]  /*2d00*/  IMAD.MOV.U32 R13, RZ, RZ, R31 ;  /* 0x000000ffff0d7224 */ /* 0x000fe400078e001f */
[----:B------:R-:W-:Y:S05]  /*2d10*/  RET.REL.NODEC R28 `(_Z9allVertexidiiPKiS0_S0_Pd) ;  /* 0xffffffd01cb87950 */ /* 0x000fea0003c3ffff */
.L_x_94:
        /* <DEDUP_REMOVED lines=14> */
.L_x_96:


//--------------------- .nv.shared._Z9oneVertexiidiiPKiS0_S0_Pd --------------------------
	.section	.nv.shared._Z9oneVertexiidiiPKiS0_S0_Pd,"aw",@nobits
	.sectionflags	@""
	.align	8
.nv.shared._Z9oneVertexiidiiPKiS0_S0_Pd:
	.zero		9216


//--------------------- .nv.shared.reserved.0     --------------------------
	.section	.nv.shared.reserved.0,"aw",@nobits
	.weak		__nv_reservedSMEM_offset_0_alias
	.size		__nv_reservedSMEM_offset_0_alias, 0, 64
	.other		__nv_reservedSMEM_offset_0_alias,@"STO_CUDA_RESERVED_SHARED STV_DEFAULT"
__nv_reservedSMEM_offset_0_alias:
	.zero		0
	.zero		64


//--------------------- .nv.shared._Z9allVertexidiiPKiS0_S0_Pd --------------------------
	.section	.nv.shared._Z9allVertexidiiPKiS0_S0_Pd,"aw",@nobits
	.sectionflags	@""
	.align	8
.nv.shared._Z9allVertexidiiPKiS0_S0_Pd:
	.zero		9216


//--------------------- .nv.constant0._Z9oneVertexiidiiPKiS0_S0_Pd --------------------------
	.section	.nv.constant0._Z9oneVertexiidiiPKiS0_S0_Pd,"a",@progbits
	.sectionflags	@""
	.align	4
.nv.constant0._Z9oneVertexiidiiPKiS0_S0_Pd:
	.zero		952


//--------------------- .nv.constant0._Z9allVertexidiiPKiS0_S0_Pd --------------------------
	.section	.nv.constant0._Z9allVertexidiiPKiS0_S0_Pd,"a",@progbits
	.sectionflags	@""
	.align	4
.nv.constant0._Z9allVertexidiiPKiS0_S0_Pd:
	.zero		952


//--------------------- SYMBOLS --------------------------

	.type		.nv.reservedSmem.offset0,@object
	.size		.nv.reservedSmem.offset0,0x4
	.type		.nv.reservedSmem.cap,@object
	.size		.nv.reservedSmem.cap,0x4
